// auto-generated by cutlass_sweep.gemm — config: {"arch": "sm_100", "cluster_m": 4, "cluster_n": 4, "dtype": "tf32", "dtype_b": "tf32", "layout": "nt", "stages": 0, "tile_k": 64, "tile_m": 128, "tile_n": 128}
#include "cutlass/cutlass.h"
#include "cutlass/gemm/collective/collective_builder.hpp"
#include "cutlass/gemm/device/gemm_universal_adapter.h"
#include "cutlass/gemm/kernel/gemm_universal.hpp"
#include "cutlass/epilogue/collective/collective_builder.hpp"

using ElemA = cutlass::tfloat32_t;
using ElemB = cutlass::tfloat32_t;
using ElemCD = cutlass::tfloat32_t;
using Acc  = float;
using TileShape    = cute::Shape<cute::_128, cute::_128, cute::_64>;
using ClusterShape = cute::Shape<cute::_4, cute::_4, cute::_1>;

using CollectiveEpilogue = typename cutlass::epilogue::collective::CollectiveBuilder<
    cutlass::arch::Sm100, cutlass::arch::OpClassTensorOp,
    TileShape, ClusterShape,
    cutlass::epilogue::collective::EpilogueTileAuto,
    Acc, Acc,
    ElemCD, cutlass::layout::RowMajor, 128 / cutlass::sizeof_bits<ElemCD>::value,
    ElemCD, cutlass::layout::RowMajor, 128 / cutlass::sizeof_bits<ElemCD>::value,
    cutlass::epilogue::collective::EpilogueScheduleAuto
  >::CollectiveOp;

using CollectiveMainloop = typename cutlass::gemm::collective::CollectiveBuilder<
    cutlass::arch::Sm100, cutlass::arch::OpClassTensorOp,
    ElemA, cutlass::layout::RowMajor, 128 / cutlass::sizeof_bits<ElemA>::value,
    ElemB, cutlass::layout::ColumnMajor, 128 / cutlass::sizeof_bits<ElemB>::value,
    Acc,
    TileShape, ClusterShape,
    cutlass::gemm::collective::StageCountAutoCarveout<static_cast<int>(sizeof(typename CollectiveEpilogue::SharedStorage))>,
    cutlass::gemm::collective::KernelScheduleAuto
  >::CollectiveOp;

using GemmKernel = cutlass::gemm::kernel::GemmUniversal<
    cute::Shape<int,int,int,int>,
    CollectiveMainloop,
    CollectiveEpilogue
>;
using Gemm = cutlass::gemm::device::GemmUniversalAdapter<GemmKernel>;

// Force the device kernel symbol into the cubin without needing a host main.
auto* _anchor = &cutlass::device_kernel<GemmKernel>;


// ===== COMPILED SASS (sm_100a) =====

	.target	sm_100a

	.elftype	@"ET_EXEC"


//--------------------- .note.nv.tkinfo           --------------------------
	.section	.note.nv.tkinfo,"",@"SHT_NOTE"
	.sectionflags	@"SHF_NOTE_NV_TKINFO"
	.tkinfo
        /*0018*/ 	.word	0x00000002
        /*0030*/ 	.string	""
        /*0030*/ 	.string	"ptxas"
        /*0030*/ 	.string	"Cuda compilation tools, release 13.0, V13.0.88"
        /*0030*/ 	.string	"Build cuda_13.0.r13.0/compiler.36424714_0"
        /*0030*/ 	.string	"-arch sm_100a -m 64 "



//--------------------- .note.nv.cuinfo           --------------------------
	.section	.note.nv.cuinfo,"",@"SHT_NOTE"
	.sectionflags	@"SHF_NOTE_NV_CUINFO"
        /*0018*/ 	.short	0x0002
        /*001a*/ 	.short	0x0064
        /*001c*/ 	.short	0x0082
	.zero		2


//--------------------- .nv.info                  --------------------------
	.section	.nv.info,"",@"SHT_CUDA_INFO"
	.align	4


	//----- nvinfo : EIATTR_REGCOUNT
	.align		4
        /*0000*/ 	.byte	0x04, 0x2f
        /*0002*/ 	.short	(.L_19 - .L_18)
	.align		4
.L_18:
        /*0004*/ 	.word	index@(_ZN7cutlass13device_kernelINS_4gemm6kernel13GemmUniversalIN4cute5tupleIJiiiiEEENS1_10collective13CollectiveMmaINS1_35MainloopSm100TmaUmmaWarpSpecializedILi6ELi2ELi4ENS5_IJNS4_1CILi4EEESB_NSA_ILi1EEEEEEEENS5_IJNSA_ILi128EEESF_NSA_ILi64EEEEEENS_10tfloat32_tENS5_IJlSC_lEEESI_SJ_NS4_8TiledMMAINS4_8MMA_AtomIJNS4_23SM100_MMA_TF32_2x1SM_SSISI_SI_fLi128ELi128ELNS4_4UMMA5MajorE0ELSO_0ELNSN_7ScaleInE0ELSP_0EEEEEENS4_6LayoutINS5_IJSC_SC_SC_EEENS5_IJNSA_ILi0EEESU_SU_EEEEENS5_IJNS4_10UnderscoreESX_SX_EEEEENS4_28SM100_TMA_2SM_LOAD_MULTICASTENS4_14ComposedLayoutINS4_7SwizzleILi3ELi4ELi3EEENS4_18smem_ptr_flag_bitsILi32EEENSS_INS5_IJNSA_ILi8EEENSA_ILi32EEEEEENS5_IJS17_SC_EEEEEEEvNS4_8identityES10_S1B_vS1C_EENS_8epilogue10collective18CollectiveEpilogueINS1E_23Sm100TmaWarpSpecializedILi4ELi2ELi16ELb1ELb0EEEJNS5_IJSG_SF_SG_EEENS5_IJNSS_ISG_SC_EENSS_INS5_IJNSA_ILi16EEENSA_ILi2EEEEEENS5_IJSC_SG_EEEEEEEESI_SJ_SI_SJ_NS1E_6fusion15FusionCallbacksIS1I_NS1R_17LinearCombinationISI_fSI_fLNS_15FloatRoundStyleE2EEES1J_S1Q_JEEENS4_5SM1004TMEM4LOAD26SM100_TMEM_LOAD_32dp32b16xENS4_13SM90_TMA_LOADENS11_INS12_ILi2ELi4ELi3EEES15_NSS_INS5_IJS16_S1L_EEENS5_IJS1L_SC_EEEEEEENS4_39AutoVectorizingCopyWithAssumedAlignmentILi128EEENS4_14SM90_TMA_STOREES26_S28_S28_EEEvvEEEEvNT_6ParamsE)
        /*0008*/ 	.word	0x0000004d


	//----- nvinfo : EIATTR_FRAME_SIZE
	.align		4
.L_19:
        /*000c*/ 	.byte	0x04, 0x11
        /*000e*/ 	.short	(.L_21 - .L_20)
	.align		4
.L_20:
        /*0010*/ 	.word	index@($__internal_2_$__cuda_sm10x_tcgen05_guardrail_trap_unallocated_columns_being_dealloced)
        /*0014*/ 	.word	0x00000000


	//----- nvinfo : EIATTR_FRAME_SIZE
	.align		4
.L_21:
        /*0018*/ 	.byte	0x04, 0x11
        /*001a*/ 	.short	(.L_23 - .L_22)
	.align		4
.L_22:
        /*001c*/ 	.word	index@($__internal_1_$__cuda_sm10x_tcgen05_guardrail_trap_phase_invalid_during_alloc)
        /*0020*/ 	.word	0x00000000


	//----- nvinfo : EIATTR_FRAME_SIZE
	.align		4
.L_23:
        /*0024*/ 	.byte	0x04, 0x11
        /*0026*/ 	.short	(.L_25 - .L_24)
	.align		4
.L_24:
        /*0028*/ 	.word	index@($__internal_0_$__cuda_sm10x_tcgen05_guardrail_trap_col_being_dealloced_not_returned_by_alloc)
        /*002c*/ 	.word	0x00000000


	//----- nvinfo : EIATTR_FRAME_SIZE
	.align		4
.L_25:
        /*0030*/ 	.byte	0x04, 0x11
        /*0032*/ 	.short	(.L_27 - .L_26)
	.align		4
.L_26:
        /*0034*/ 	.word	index@(_ZN7cutlass13device_kernelINS_4gemm6kernel13GemmUniversalIN4cute5tupleIJiiiiEEENS1_10collective13CollectiveMmaINS1_35MainloopSm100TmaUmmaWarpSpecializedILi6ELi2ELi4ENS5_IJNS4_1CILi4EEESB_NSA_ILi1EEEEEEEENS5_IJNSA_ILi128EEESF_NSA_ILi64EEEEEENS_10tfloat32_tENS5_IJlSC_lEEESI_SJ_NS4_8TiledMMAINS4_8MMA_AtomIJNS4_23SM100_MMA_TF32_2x1SM_SSISI_SI_fLi128ELi128ELNS4_4UMMA5MajorE0ELSO_0ELNSN_7ScaleInE0ELSP_0EEEEEENS4_6LayoutINS5_IJSC_SC_SC_EEENS5_IJNSA_ILi0EEESU_SU_EEEEENS5_IJNS4_10UnderscoreESX_SX_EEEEENS4_28SM100_TMA_2SM_LOAD_MULTICASTENS4_14ComposedLayoutINS4_7SwizzleILi3ELi4ELi3EEENS4_18smem_ptr_flag_bitsILi32EEENSS_INS5_IJNSA_ILi8EEENSA_ILi32EEEEEENS5_IJS17_SC_EEEEEEEvNS4_8identityES10_S1B_vS1C_EENS_8epilogue10collective18CollectiveEpilogueINS1E_23Sm100TmaWarpSpecializedILi4ELi2ELi16ELb1ELb0EEEJNS5_IJSG_SF_SG_EEENS5_IJNSS_ISG_SC_EENSS_INS5_IJNSA_ILi16EEENSA_ILi2EEEEEENS5_IJSC_SG_EEEEEEEESI_SJ_SI_SJ_NS1E_6fusion15FusionCallbacksIS1I_NS1R_17LinearCombinationISI_fSI_fLNS_15FloatRoundStyleE2EEES1J_S1Q_JEEENS4_5SM1004TMEM4LOAD26SM100_TMEM_LOAD_32dp32b16xENS4_13SM90_TMA_LOADENS11_INS12_ILi2ELi4ELi3EEES15_NSS_INS5_IJS16_S1L_EEENS5_IJS1L_SC_EEEEEEENS4_39AutoVectorizingCopyWithAssumedAlignmentILi128EEENS4_14SM90_TMA_STOREES26_S28_S28_EEEvvEEEEvNT_6ParamsE)
        /*0038*/ 	.word	0x00000000


	//----- nvinfo : EIATTR_MIN_STACK_SIZE
	.align		4
.L_27:
        /*003c*/ 	.byte	0x04, 0x12
        /*003e*/ 	.short	(.L_29 - .L_28)
	.align		4
.L_28:
        /*0040*/ 	.word	index@(_ZN7cutlass13device_kernelINS_4gemm6kernel13GemmUniversalIN4cute5tupleIJiiiiEEENS1_10collective13CollectiveMmaINS1_35MainloopSm100TmaUmmaWarpSpecializedILi6ELi2ELi4ENS5_IJNS4_1CILi4EEESB_NSA_ILi1EEEEEEEENS5_IJNSA_ILi128EEESF_NSA_ILi64EEEEEENS_10tfloat32_tENS5_IJlSC_lEEESI_SJ_NS4_8TiledMMAINS4_8MMA_AtomIJNS4_23SM100_MMA_TF32_2x1SM_SSISI_SI_fLi128ELi128ELNS4_4UMMA5MajorE0ELSO_0ELNSN_7ScaleInE0ELSP_0EEEEEENS4_6LayoutINS5_IJSC_SC_SC_EEENS5_IJNSA_ILi0EEESU_SU_EEEEENS5_IJNS4_10UnderscoreESX_SX_EEEEENS4_28SM100_TMA_2SM_LOAD_MULTICASTENS4_14ComposedLayoutINS4_7SwizzleILi3ELi4ELi3EEENS4_18smem_ptr_flag_bitsILi32EEENSS_INS5_IJNSA_ILi8EEENSA_ILi32EEEEEENS5_IJS17_SC_EEEEEEEvNS4_8identityES10_S1B_vS1C_EENS_8epilogue10collective18CollectiveEpilogueINS1E_23Sm100TmaWarpSpecializedILi4ELi2ELi16ELb1ELb0EEEJNS5_IJSG_SF_SG_EEENS5_IJNSS_ISG_SC_EENSS_INS5_IJNSA_ILi16EEENSA_ILi2EEEEEENS5_IJSC_SG_EEEEEEEESI_SJ_SI_SJ_NS1E_6fusion15FusionCallbacksIS1I_NS1R_17LinearCombinationISI_fSI_fLNS_15FloatRoundStyleE2EEES1J_S1Q_JEEENS4_5SM1004TMEM4LOAD26SM100_TMEM_LOAD_32dp32b16xENS4_13SM90_TMA_LOADENS11_INS12_ILi2ELi4ELi3EEES15_NSS_INS5_IJS16_S1L_EEENS5_IJS1L_SC_EEEEEEENS4_39AutoVectorizingCopyWithAssumedAlignmentILi128EEENS4_14SM90_TMA_STOREES26_S28_S28_EEEvvEEEEvNT_6ParamsE)
        /*0044*/ 	.word	0x00000000
.L_29:


//--------------------- .nv.compat                --------------------------
	.section	.nv.compat,"",@"SHT_CUDA_COMPAT_INFO"
	.align	4
        /*0000*/ 	.byte	0x02, 0x09, 0x01, 0x00, 0x02, 0x02, 0x02, 0x00, 0x02, 0x05, 0x05, 0x00, 0x03, 0x07, 0x01, 0x01
        /*0010*/ 	.byte	0x02, 0x03, 0x01, 0x00, 0x02, 0x06, 0x01, 0x00, 0x04, 0x0b, 0x08, 0x00, 0x09, 0x00, 0x00, 0x00
        /*0020*/ 	.byte	0x00, 0x00, 0x00, 0x00


//--------------------- .nv.info._ZN7cutlass13device_kernelINS_4gemm6kernel13GemmUniversalIN4cute5tupleIJiiiiEEENS1_10collective13CollectiveMmaINS1_35MainloopSm100TmaUmmaWarpSpecializedILi6ELi2ELi4ENS5_IJNS4_1CILi4EEESB_NSA_ILi1EEEEEEEENS5_IJNSA_ILi128EEESF_NSA_ILi64EEEEEENS_10tfloat32_tENS5_IJlSC_lEEESI_SJ_NS4_8TiledMMAINS4_8MMA_AtomIJNS4_23SM100_MMA_TF32_2x1SM_SSISI_SI_fLi128ELi128ELNS4_4UMMA5MajorE0ELSO_0ELNSN_7ScaleInE0ELSP_0EEEEEENS4_6LayoutINS5_IJSC_SC_SC_EEENS5_IJNSA_ILi0EEESU_SU_EEEEENS5_IJNS4_10UnderscoreESX_SX_EEEEENS4_28SM100_TMA_2SM_LOAD_MULTICASTENS4_14ComposedLayoutINS4_7SwizzleILi3ELi4ELi3EEENS4_18smem_ptr_flag_bitsILi32EEENSS_INS5_IJNSA_ILi8EEENSA_ILi32EEEEEENS5_IJS17_SC_EEEEEEEvNS4_8identityES10_S1B_vS1C_EENS_8epilogue10collective18CollectiveEpilogueINS1E_23Sm100TmaWarpSpecializedILi4ELi2ELi16ELb1ELb0EEEJNS5_IJSG_SF_SG_EEENS5_IJNSS_ISG_SC_EENSS_INS5_IJNSA_ILi16EEENSA_ILi2EEEEEENS5_IJSC_SG_EEEEEEEESI_SJ_SI_SJ_NS1E_6fusion15FusionCallbacksIS1I_NS1R_17LinearCombinationISI_fSI_fLNS_15FloatRoundStyleE2EEES1J_S1Q_JEEENS4_5SM1004TMEM4LOAD26SM100_TMEM_LOAD_32dp32b16xENS4_13SM90_TMA_LOADENS11_INS12_ILi2ELi4ELi3EEES15_NSS_INS5_IJS16_S1L_EEENS5_IJS1L_SC_EEEEEEENS4_39AutoVectorizingCopyWithAssumedAlignmentILi128EEENS4_14SM90_TMA_STOREES26_S28_S28_EEEvvEEEEvNT_6ParamsE --------------------------
	.section	.nv.info._ZN7cutlass13device_kernelINS_4gemm6kernel13GemmUniversalIN4cute5tupleIJiiiiEEENS1_10collective13CollectiveMmaINS1_35MainloopSm100TmaUmmaWarpSpecializedILi6ELi2ELi4ENS5_IJNS4_1CILi4EEESB_NSA_ILi1EEEEEEEENS5_IJNSA_ILi128EEESF_NSA_ILi64EEEEEENS_10tfloat32_tENS5_IJlSC_lEEESI_SJ_NS4_8TiledMMAINS4_8MMA_AtomIJNS4_23SM100_MMA_TF32_2x1SM_SSISI_SI_fLi128ELi128ELNS4_4UMMA5MajorE0ELSO_0ELNSN_7ScaleInE0ELSP_0EEEEEENS4_6LayoutINS5_IJSC_SC_SC_EEENS5_IJNSA_ILi0EEESU_SU_EEEEENS5_IJNS4_10UnderscoreESX_SX_EEEEENS4_28SM100_TMA_2SM_LOAD_MULTICASTENS4_14ComposedLayoutINS4_7SwizzleILi3ELi4ELi3EEENS4_18smem_ptr_flag_bitsILi32EEENSS_INS5_IJNSA_ILi8EEENSA_ILi32EEEEEENS5_IJS17_SC_EEEEEEEvNS4_8identityES10_S1B_vS1C_EENS_8epilogue10collective18CollectiveEpilogueINS1E_23Sm100TmaWarpSpecializedILi4ELi2ELi16ELb1ELb0EEEJNS5_IJSG_SF_SG_EEENS5_IJNSS_ISG_SC_EENSS_INS5_IJNSA_ILi16EEENSA_ILi2EEEEEENS5_IJSC_SG_EEEEEEEESI_SJ_SI_SJ_NS1E_6fusion15FusionCallbacksIS1I_NS1R_17LinearCombinationISI_fSI_fLNS_15FloatRoundStyleE2EEES1J_S1Q_JEEENS4_5SM1004TMEM4LOAD26SM100_TMEM_LOAD_32dp32b16xENS4_13SM90_TMA_LOADENS11_INS12_ILi2ELi4ELi3EEES15_NSS_INS5_IJS16_S1L_EEENS5_IJS1L_SC_EEEEEEENS4_39AutoVectorizingCopyWithAssumedAlignmentILi128EEENS4_14SM90_TMA_STOREES26_S28_S28_EEEvvEEEEvNT_6ParamsE,"",@"SHT_CUDA_INFO"
	.sectionflags	@""
	.align	4


	//----- nvinfo : EIATTR_CUDA_API_VERSION
	.align		4
        /*0000*/ 	.byte	0x04, 0x37
        /*0002*/ 	.short	(.L_31 - .L_30)
.L_30:
        /*0004*/ 	.word	0x00000082


	//----- nvinfo : EIATTR_KPARAM_INFO
	.align		4
.L_31:
        /*0008*/ 	.byte	0x04, 0x17
        /*000a*/ 	.short	(.L_33 - .L_32)
.L_32:
        /*000c*/ 	.word	0x00000000
        /*0010*/ 	.short	0x0000
        /*0012*/ 	.short	0x0000
        /*0014*/ 	.byte	0x00, 0xf0, 0x01, 0x20


	//----- nvinfo : EIATTR_AT_ENTRY_FRAGMENTS
	.align		4
.L_33:
        /*0018*/ 	.byte	0x04, 0x4f
        /*001a*/ 	.short	(.L_35 - .L_34)


	//   ....[0]....
.L_34:
        /*001c*/ 	.word	0x00000007


	//----- nvinfo : EIATTR_RESERVED_SMEM_USED
	.align		4
.L_35:
        /*0020*/ 	.byte	0x01, 0x41
	.zero		2


	//----- nvinfo : EIATTR_SPARSE_MMA_MASK
	.align		4
        /*0024*/ 	.byte	0x03, 0x50
        /*0026*/ 	.short	0x0000


	//----- nvinfo : EIATTR_TCGEN05_2CTA_USED
	.align		4
        /*0028*/ 	.byte	0x01, 0x52
	.zero		2


	//----- nvinfo : EIATTR_MAXREG_COUNT
	.align		4
        /*002c*/ 	.byte	0x03, 0x1b
        /*002e*/ 	.short	0x00ff


	//----- nvinfo : EIATTR_NUM_BARRIERS
	.align		4
        /*0030*/ 	.byte	0x02, 0x4c
        /*0032*/ 	.byte	0x07
	.zero		1


	//----- nvinfo : EIATTR_EXTERNS
	.align		4
        /*0034*/ 	.byte	0x04, 0x0f
        /*0036*/ 	.short	(.L_37 - .L_36)


	//   ....[0]....
	.align		4
.L_36:
        /*0038*/ 	.word	index@(__assertfail)


	//----- nvinfo : EIATTR_MERCURY_ISA_VERSION
	.align		4
.L_37:
        /*003c*/ 	.byte	0x03, 0x5f
        /*003e*/ 	.short	0x0101


	//----- nvinfo : EIATTR_INT_WARP_WIDE_INSTR_OFFSETS
	.align		4
        /*0040*/ 	.byte	0x04, 0x31
        /*0042*/ 	.short	(.L_39 - .L_38)


	//   ....[0]....
.L_38:
        /*0044*/ 	.word	0x00000da0


	//   ....[1]....
        /*0048*/ 	.word	0x00000e40


	//   ....[2]....
        /*004c*/ 	.word	0x00004b00


	//   ....[3]....
        /*0050*/ 	.word	0x00004b30


	//   ....[4]....
        /*0054*/ 	.word	0x00004b50


	//   ....[5]....
        /*0058*/ 	.word	0x00005690


	//   ....[6]....
        /*005c*/ 	.word	0x00005730


	//   ....[7]....
        /*0060*/ 	.word	0x000057f0


	//   ....[8]....
        /*0064*/ 	.word	0x00005860


	//   ....[9]....
        /*0068*/ 	.word	0x00005920


	//   ....[10]....
        /*006c*/ 	.word	0x000059c0


	//   ....[11]....
        /*0070*/ 	.word	0x00005a30


	//   ....[12]....
        /*0074*/ 	.word	0x00005af0


	//   ....[13]....
        /*0078*/ 	.word	0x00005b90


	//   ....[14]....
        /*007c*/ 	.word	0x00005c30


	//   ....[15]....
        /*0080*/ 	.word	0x00005d20


	//   ....[16]....
        /*0084*/ 	.word	0x00005df0


	//----- nvinfo : EIATTR_COOP_GROUP_MASK_REGIDS
	.align		4
.L_39:
        /*0088*/ 	.byte	0x04, 0x29
        /*008a*/ 	.short	(.L_41 - .L_40)


	//   ....[0]....
.L_40:
        /*008c*/ 	.word	0xffffffff


	//   ....[1]....
        /*0090*/ 	.word	0xffffffff


	//   ....[2]....
        /*0094*/ 	.word	0xffffffff


	//   ....[3]....
        /*0098*/ 	.word	0xffffffff


	//   ....[4]....
        /*009c*/ 	.word	0xffffffff


	//   ....[5]....
        /*00a0*/ 	.word	0xffffffff


	//   ....[6]....
        /*00a4*/ 	.word	0xffffffff


	//   ....[7]....
        /*00a8*/ 	.word	0xffffffff


	//   ....[8]....
        /*00ac*/ 	.word	0xffffffff


	//   ....[9]....
        /*00b0*/ 	.word	0xffffffff


	//   ....[10]....
        /*00b4*/ 	.word	0xffffffff


	//   ....[11]....
        /*00b8*/ 	.word	0xffffffff


	//   ....[12]....
        /*00bc*/ 	.word	0xffffffff


	//   ....[13]....
        /*00c0*/ 	.word	0xffffffff


	//----- nvinfo : EIATTR_COOP_GROUP_INSTR_OFFSETS
	.align		4
.L_41:
        /*00c4*/ 	.byte	0x04, 0x28
        /*00c6*/ 	.short	(.L_43 - .L_42)


	//   ....[0]....
.L_42:
        /*00c8*/ 	.word	0x000000b0


	//   ....[1]....
        /*00cc*/ 	.word	0x00000510


	//   ....[2]....
        /*00d0*/ 	.word	0x00000710


	//   ....[3]....
        /*00d4*/ 	.word	0x000008a0


	//   ....[4]....
        /*00d8*/ 	.word	0x00000990


	//   ....[5]....
        /*00dc*/ 	.word	0x00000af0


	//   ....[6]....
        /*00e0*/ 	.word	0x00000c80


	//   ....[7]....
        /*00e4*/ 	.word	0x00000ec0


	//   ....[8]....
        /*00e8*/ 	.word	0x00002750


	//   ....[9]....
        /*00ec*/ 	.word	0x00003720


	//   ....[10]....
        /*00f0*/ 	.word	0x00003bf0


	//   ....[11]....
        /*00f4*/ 	.word	0x00003c20


	//   ....[12]....
        /*00f8*/ 	.word	0x00004a00


	//   ....[13]....
        /*00fc*/ 	.word	0x00004c10


	//----- nvinfo : EIATTR_VRC_CTA_INIT_COUNT
	.align		4
.L_43:
        /*0100*/ 	.byte	0x02, 0x4a
        /*0102*/ 	.byte	0x80
	.zero		1


	//----- nvinfo : EIATTR_SYSCALL_OFFSETS
	.align		4
        /*0104*/ 	.byte	0x04, 0x46
        /*0106*/ 	.short	(.L_45 - .L_44)


	//   ....[0]....
.L_44:
        /*0108*/ 	.word	0x000069b0


	//   ....[1]....
        /*010c*/ 	.word	0x00006aa0


	//   ....[2]....
        /*0110*/ 	.word	0x00007200


	//   ....[3]....
        /*0114*/ 	.word	0x00007bd0


	//   ....[4]....
        /*0118*/ 	.word	0x00008580


	//   ....[5]....
        /*011c*/ 	.word	0x00008f30


	//----- nvinfo : EIATTR_MBARRIER_INSTR_OFFSETS
	.align		4
.L_45:
        /*0120*/ 	.byte	0x04, 0x39
        /*0122*/ 	.short	(.L_47 - .L_46)


	//   ....[0]....
.L_46:
        /*0124*/ 	.word	0x00000640
        /*0128*/ 	.word	0x000000ff
        /*012c*/ 	.word	0x00000000
        /*0130*/ 	.short	0x0100
        /*0132*/ 	.byte	0x04
	.zero		1


	//   ....[1]....
        /*0134*/ 	.word	0x00000650
        /*0138*/ 	.word	0x000000ff
        /*013c*/ 	.word	0x00000030
        /*0140*/ 	.short	0x0100
        /*0142*/ 	.byte	0x04
	.zero		1


	//   ....[2]....
        /*0144*/ 	.word	0x00000660
        /*0148*/ 	.word	0x000000ff
        /*014c*/ 	.word	0x00000008
        /*0150*/ 	.short	0x0100
        /*0152*/ 	.byte	0x04
	.zero		1


	//   ....[3]....
        /*0154*/ 	.word	0x00000670
        /*0158*/ 	.word	0x000000ff
        /*015c*/ 	.word	0x00000038
        /*0160*/ 	.short	0x0100
        /*0162*/ 	.byte	0x04
	.zero		1


	//   ....[4]....
        /*0164*/ 	.word	0x00000680
        /*0168*/ 	.word	0x000000ff
        /*016c*/ 	.word	0x00000010
        /*0170*/ 	.short	0x0100
        /*0172*/ 	.byte	0x04
	.zero		1


	//   ....[5]....
        /*0174*/ 	.word	0x00000690
        /*0178*/ 	.word	0x000000ff
        /*017c*/ 	.word	0x00000040
        /*0180*/ 	.short	0x0100
        /*0182*/ 	.byte	0x04
	.zero		1


	//   ....[6]....
        /*0184*/ 	.word	0x000006a0
        /*0188*/ 	.word	0x000000ff
        /*018c*/ 	.word	0x00000018
        /*0190*/ 	.short	0x0100
        /*0192*/ 	.byte	0x04
	.zero		1


	//   ....[7]....
        /*0194*/ 	.word	0x000006b0
        /*0198*/ 	.word	0x000000ff
        /*019c*/ 	.word	0x00000048
        /*01a0*/ 	.short	0x0100
        /*01a2*/ 	.byte	0x04
	.zero		1


	//   ....[8]....
        /*01a4*/ 	.word	0x000006c0
        /*01a8*/ 	.word	0x000000ff
        /*01ac*/ 	.word	0x00000020
        /*01b0*/ 	.short	0x0100
        /*01b2*/ 	.byte	0x04
	.zero		1


	//   ....[9]....
        /*01b4*/ 	.word	0x000006d0
        /*01b8*/ 	.word	0x000000ff
        /*01bc*/ 	.word	0x00000050
        /*01c0*/ 	.short	0x0100
        /*01c2*/ 	.byte	0x04
	.zero		1


	//   ....[10]....
        /*01c4*/ 	.word	0x000006e0
        /*01c8*/ 	.word	0x000000ff
        /*01cc*/ 	.word	0x00000028
        /*01d0*/ 	.short	0x0100
        /*01d2*/ 	.byte	0x04
	.zero		1


	//   ....[11]....
        /*01d4*/ 	.word	0x000006f0
        /*01d8*/ 	.word	0x000000ff
        /*01dc*/ 	.word	0x00000058
        /*01e0*/ 	.short	0x0100
        /*01e2*/ 	.byte	0x04
	.zero		1


	//   ....[12]....
        /*01e4*/ 	.word	0x00000810
        /*01e8*/ 	.word	0x000000ff
        /*01ec*/ 	.word	0x00000060
        /*01f0*/ 	.short	0x0100
        /*01f2*/ 	.byte	0x04
	.zero		1


	//   ....[13]....
        /*01f4*/ 	.word	0x00000820
        /*01f8*/ 	.word	0x000000ff
        /*01fc*/ 	.word	0x00000080
        /*0200*/ 	.short	0x0100
        /*0202*/ 	.byte	0x04
	.zero		1


	//   ....[14]....
        /*0204*/ 	.word	0x00000830
        /*0208*/ 	.word	0x000000ff
        /*020c*/ 	.word	0x00000068
        /*0210*/ 	.short	0x0100
        /*0212*/ 	.byte	0x04
	.zero		1


	//   ....[15]....
        /*0214*/ 	.word	0x00000840
        /*0218*/ 	.word	0x000000ff
        /*021c*/ 	.word	0x00000088
        /*0220*/ 	.short	0x0100
        /*0222*/ 	.byte	0x04
	.zero		1


	//   ....[16]....
        /*0224*/ 	.word	0x00000850
        /*0228*/ 	.word	0x000000ff
        /*022c*/ 	.word	0x00000070
        /*0230*/ 	.short	0x0100
        /*0232*/ 	.byte	0x04
	.zero		1


	//   ....[17]....
        /*0234*/ 	.word	0x00000860
        /*0238*/ 	.word	0x000000ff
        /*023c*/ 	.word	0x00000090
        /*0240*/ 	.short	0x0100
        /*0242*/ 	.byte	0x04
	.zero		1


	//   ....[18]....
        /*0244*/ 	.word	0x00000870
        /*0248*/ 	.word	0x000000ff
        /*024c*/ 	.word	0x00000078
        /*0250*/ 	.short	0x0100
        /*0252*/ 	.byte	0x04
	.zero		1


	//   ....[19]....
        /*0254*/ 	.word	0x00000880
        /*0258*/ 	.word	0x000000ff
        /*025c*/ 	.word	0x00000098
        /*0260*/ 	.short	0x0100
        /*0262*/ 	.byte	0x04
	.zero		1


	//   ....[20]....
        /*0264*/ 	.word	0x00000960
        /*0268*/ 	.word	0x000000ff
        /*026c*/ 	.word	0x000000a0
        /*0270*/ 	.short	0x0100
        /*0272*/ 	.byte	0x06
	.zero		1


	//   ....[21]....
        /*0274*/ 	.word	0x00000970
        /*0278*/ 	.word	0x000000ff
        /*027c*/ 	.word	0x000000a8
        /*0280*/ 	.short	0x0100
        /*0282*/ 	.byte	0x06
	.zero		1


	//   ....[22]....
        /*0284*/ 	.word	0x00000aa0
        /*0288*/ 	.word	0x000000ff
        /*028c*/ 	.word	0x000000b0
        /*0290*/ 	.short	0x0100
        /*0292*/ 	.byte	0x06
	.zero		1


	//   ....[23]....
        /*0294*/ 	.word	0x00000ab0
        /*0298*/ 	.word	0x000000ff
        /*029c*/ 	.word	0x000000c0
        /*02a0*/ 	.short	0x0100
        /*02a2*/ 	.byte	0x06
	.zero		1


	//   ....[24]....
        /*02a4*/ 	.word	0x00000ac0
        /*02a8*/ 	.word	0x000000ff
        /*02ac*/ 	.word	0x000000b8
        /*02b0*/ 	.short	0x0100
        /*02b2*/ 	.byte	0x06
	.zero		1


	//   ....[25]....
        /*02b4*/ 	.word	0x00000ad0
        /*02b8*/ 	.word	0x000000ff
        /*02bc*/ 	.word	0x000000c8
        /*02c0*/ 	.short	0x0100
        /*02c2*/ 	.byte	0x06
	.zero		1


	//   ....[26]....
        /*02c4*/ 	.word	0x00000bf0
        /*02c8*/ 	.word	0x000000ff
        /*02cc*/ 	.word	0x000000d0
        /*02d0*/ 	.short	0x0100
        /*02d2*/ 	.byte	0x04
	.zero		1


	//   ....[27]....
        /*02d4*/ 	.word	0x00000c00
        /*02d8*/ 	.word	0x000000ff
        /*02dc*/ 	.word	0x000000f0
        /*02e0*/ 	.short	0x0100
        /*02e2*/ 	.byte	0x04
	.zero		1


	//   ....[28]....
        /*02e4*/ 	.word	0x00000c10
        /*02e8*/ 	.word	0x000000ff
        /*02ec*/ 	.word	0x000000d8
        /*02f0*/ 	.short	0x0100
        /*02f2*/ 	.byte	0x04
	.zero		1


	//   ....[29]....
        /*02f4*/ 	.word	0x00000c20
        /*02f8*/ 	.word	0x000000ff
        /*02fc*/ 	.word	0x000000f8
        /*0300*/ 	.short	0x0100
        /*0302*/ 	.byte	0x04
	.zero		1


	//   ....[30]....
        /*0304*/ 	.word	0x00000c30
        /*0308*/ 	.word	0x000000ff
        /*030c*/ 	.word	0x000000e0
        /*0310*/ 	.short	0x0100
        /*0312*/ 	.byte	0x04
	.zero		1


	//   ....[31]....
        /*0314*/ 	.word	0x00000c40
        /*0318*/ 	.word	0x000000ff
        /*031c*/ 	.word	0x00000100
        /*0320*/ 	.short	0x0100
        /*0322*/ 	.byte	0x04
	.zero		1


	//   ....[32]....
        /*0324*/ 	.word	0x00000c50
        /*0328*/ 	.word	0x000000ff
        /*032c*/ 	.word	0x000000e8
        /*0330*/ 	.short	0x0100
        /*0332*/ 	.byte	0x04
	.zero		1


	//   ....[33]....
        /*0334*/ 	.word	0x00000c60
        /*0338*/ 	.word	0x000000ff
        /*033c*/ 	.word	0x00000108
        /*0340*/ 	.short	0x0100
        /*0342*/ 	.byte	0x04
	.zero		1


	//   ....[34]....
        /*0344*/ 	.word	0x00000d50
        /*0348*/ 	.word	0x000000ff
        /*034c*/ 	.word	0x00000110
        /*0350*/ 	.short	0x0100
        /*0352*/ 	.byte	0x04
	.zero		1


	//   ....[35]....
        /*0354*/ 	.word	0x00000d60
        /*0358*/ 	.word	0x000000ff
        /*035c*/ 	.word	0x00000120
        /*0360*/ 	.short	0x0100
        /*0362*/ 	.byte	0x04
	.zero		1


	//   ....[36]....
        /*0364*/ 	.word	0x00000d70
        /*0368*/ 	.word	0x000000ff
        /*036c*/ 	.word	0x00000118
        /*0370*/ 	.short	0x0100
        /*0372*/ 	.byte	0x04
	.zero		1


	//   ....[37]....
        /*0374*/ 	.word	0x00000d80
        /*0378*/ 	.word	0x000000ff
        /*037c*/ 	.word	0x00000128
        /*0380*/ 	.short	0x0100
        /*0382*/ 	.byte	0x04
	.zero		1


	//   ....[38]....
        /*0384*/ 	.word	0x00000e80
        /*0388*/ 	.word	0x000000ff
        /*038c*/ 	.word	0x00000130
        /*0390*/ 	.short	0x0100
        /*0392*/ 	.byte	0x06
	.zero		1


	//   ....[39]....
        /*0394*/ 	.word	0x00001cf0
        /*0398*/ 	.word	0x00000000
        /*039c*/ 	.word	0x00000120
        /*03a0*/ 	.short	0x010a
        /*03a2*/ 	.byte	0xff
	.zero		1


	//   ....[40]....
        /*03a4*/ 	.word	0x00001d20
        /*03a8*/ 	.word	0x00000000
        /*03ac*/ 	.word	0x00000110
        /*03b0*/ 	.short	0x0101
        /*03b2*/ 	.byte	0xff
	.zero		1


	//   ....[41]....
        /*03b4*/ 	.word	0x00001de0
        /*03b8*/ 	.word	0x000000ff
        /*03bc*/ 	.word	0x00000030
        /*03c0*/ 	.short	0x010a
        /*03c2*/ 	.byte	0x04
	.zero		1


	//   ....[42]....
        /*03c4*/ 	.word	0x00001eb0
        /*03c8*/ 	.word	0x000000ff
        /*03cc*/ 	.word	0x00000030
        /*03d0*/ 	.short	0x010a
        /*03d2*/ 	.byte	0x05
	.zero		1


	//   ....[43]....
        /*03d4*/ 	.word	0x00002010
        /*03d8*/ 	.word	0x000000ff
        /*03dc*/ 	.word	0x00000030
        /*03e0*/ 	.short	0x010a
        /*03e2*/ 	.byte	0x04
	.zero		1


	//   ....[44]....
        /*03e4*/ 	.word	0x000022c0
        /*03e8*/ 	.word	0x000000ff
        /*03ec*/ 	.word	0x000000a8
        /*03f0*/ 	.short	0x0101
        /*03f2*/ 	.byte	0x15
	.zero		1


	//   ....[45]....
        /*03f4*/ 	.word	0x000022e0
        /*03f8*/ 	.word	0x000000ff
        /*03fc*/ 	.word	0x00000030
        /*0400*/ 	.short	0x010a
        /*0402*/ 	.byte	0x04
	.zero		1


	//   ....[46]....
        /*0404*/ 	.word	0x00002360
        /*0408*/ 	.word	0x000000ff
        /*040c*/ 	.word	0x00000030
        /*0410*/ 	.short	0x010a
        /*0412*/ 	.byte	0x06
	.zero		1


	//   ....[47]....
        /*0414*/ 	.word	0x000024a0
        /*0418*/ 	.word	0x000000ff
        /*041c*/ 	.word	0x00000030
        /*0420*/ 	.short	0x010a
        /*0422*/ 	.byte	0x04
	.zero		1


	//   ....[48]....
        /*0424*/ 	.word	0x00002780
        /*0428*/ 	.word	0x00000003
        /*042c*/ 	.word	0x000000b0
        /*0430*/ 	.short	0x010a
        /*0432*/ 	.byte	0xff
	.zero		1


	//   ....[49]....
        /*0434*/ 	.word	0x000028d0
        /*0438*/ 	.word	0x00000000
        /*043c*/ 	.word	0x00000000
        /*0440*/ 	.short	0x0101
        /*0442*/ 	.byte	0xff
	.zero		1


	//   ....[50]....
        /*0444*/ 	.word	0x00002e80
        /*0448*/ 	.word	0x000000ff
        /*044c*/ 	.word	0x00000000
        /*0450*/ 	.short	0x010a
        /*0452*/ 	.byte	0x04
	.zero		1


	//   ....[51]....
        /*0454*/ 	.word	0x00002f10
        /*0458*/ 	.word	0x000000ff
        /*045c*/ 	.word	0x00000000
        /*0460*/ 	.short	0x010a
        /*0462*/ 	.byte	0x05
	.zero		1


	//   ....[52]....
        /*0464*/ 	.word	0x00002fa0
        /*0468*/ 	.word	0x000000ff
        /*046c*/ 	.word	0x00000000
        /*0470*/ 	.short	0x010a
        /*0472*/ 	.byte	0x05
	.zero		1


	//   ....[53]....
        /*0474*/ 	.word	0x00003030
        /*0478*/ 	.word	0x000000ff
        /*047c*/ 	.word	0x00000000
        /*0480*/ 	.short	0x010a
        /*0482*/ 	.byte	0x05
	.zero		1


	//   ....[54]....
        /*0484*/ 	.word	0x000030c0
        /*0488*/ 	.word	0x000000ff
        /*048c*/ 	.word	0x00000000
        /*0490*/ 	.short	0x010a
        /*0492*/ 	.byte	0x05
	.zero		1


	//   ....[55]....
        /*0494*/ 	.word	0x00003160
        /*0498*/ 	.word	0x00000000
        /*049c*/ 	.word	0x00000000
        /*04a0*/ 	.short	0x010a
        /*04a2*/ 	.byte	0xff
	.zero		1


	//   ....[56]....
        /*04a4*/ 	.word	0x00003280
        /*04a8*/ 	.word	0x00000002
        /*04ac*/ 	.word	0x00000110
        /*04b0*/ 	.short	0x010a
        /*04b2*/ 	.byte	0xff
	.zero		1


	//   ....[57]....
        /*04b4*/ 	.word	0x000032f0
        /*04b8*/ 	.word	0x00000002
        /*04bc*/ 	.word	0x00000000
        /*04c0*/ 	.short	0x0101
        /*04c2*/ 	.byte	0xff
	.zero		1


	//   ....[58]....
        /*04c4*/ 	.word	0x00003310
        /*04c8*/ 	.word	0x000000ff
        /*04cc*/ 	.word	0x000000c0
        /*04d0*/ 	.short	0x010a
        /*04d2*/ 	.byte	0x04
	.zero		1


	//   ....[59]....
        /*04d4*/ 	.word	0x00003430
        /*04d8*/ 	.word	0x00000002
        /*04dc*/ 	.word	0x000000b0
        /*04e0*/ 	.short	0x010a
        /*04e2*/ 	.byte	0xff
	.zero		1


	//   ....[60]....
        /*04e4*/ 	.word	0x00003530
        /*04e8*/ 	.word	0x00000002
        /*04ec*/ 	.word	0x00000000
        /*04f0*/ 	.short	0x0101
        /*04f2*/ 	.byte	0xff
	.zero		1


	//   ....[61]....
        /*04f4*/ 	.word	0x000035c0
        /*04f8*/ 	.word	0x000000ff
        /*04fc*/ 	.word	0x000000c0
        /*0500*/ 	.short	0x0106
        /*0502*/ 	.byte	0x04
	.zero		1


	//   ....[62]....
        /*0504*/ 	.word	0x000035e0
        /*0508*/ 	.word	0x000000ff
        /*050c*/ 	.word	0x000000c0
        /*0510*/ 	.short	0x010a
        /*0512*/ 	.byte	0x04
	.zero		1


	//   ....[63]....
        /*0514*/ 	.word	0x00003670
        /*0518*/ 	.word	0x000000ff
        /*051c*/ 	.word	0x000000c0
        /*0520*/ 	.short	0x0106
        /*0522*/ 	.byte	0x07
	.zero		1


	//   ....[64]....
        /*0524*/ 	.word	0x000036b0
        /*0528*/ 	.word	0x00000000
        /*052c*/ 	.word	0x000000c0
        /*0530*/ 	.short	0x010a
        /*0532*/ 	.byte	0xff
	.zero		1


	//   ....[65]....
        /*0534*/ 	.word	0x000038f0
        /*0538*/ 	.word	0x000000ff
        /*053c*/ 	.word	0x00000008
        /*0540*/ 	.short	0x010a
        /*0542*/ 	.byte	0x05
	.zero		1


	//   ....[66]....
        /*0544*/ 	.word	0x00003910
        /*0548*/ 	.word	0x000000ff
        /*054c*/ 	.word	0x00000008
        /*0550*/ 	.short	0x010a
        /*0552*/ 	.byte	0x05
	.zero		1


	//   ....[67]....
        /*0554*/ 	.word	0x00003aa0
        /*0558*/ 	.word	0x000000ff
        /*055c*/ 	.word	0x00000008
        /*0560*/ 	.short	0x010a
        /*0562*/ 	.byte	0x05
	.zero		1


	//   ....[68]....
        /*0564*/ 	.word	0x00003ac0
        /*0568*/ 	.word	0x000000ff
        /*056c*/ 	.word	0x00000008
        /*0570*/ 	.short	0x010a
        /*0572*/ 	.byte	0x05
	.zero		1


	//   ....[69]....
        /*0574*/ 	.word	0x00003b80
        /*0578*/ 	.word	0x000000ff
        /*057c*/ 	.word	0x00000000
        /*0580*/ 	.short	0x0101
        /*0582*/ 	.byte	0x04
	.zero		1


	//   ....[70]....
        /*0584*/ 	.word	0x00003f40
        /*0588*/ 	.word	0x00000000
        /*058c*/ 	.word	0x000000b0
        /*0590*/ 	.short	0x010a
        /*0592*/ 	.byte	0xff
	.zero		1


	//   ....[71]....
        /*0594*/ 	.word	0x00004000
        /*0598*/ 	.word	0x00000000
        /*059c*/ 	.word	0x00000000
        /*05a0*/ 	.short	0x0101
        /*05a2*/ 	.byte	0xff
	.zero		1


	//   ....[72]....
        /*05a4*/ 	.word	0x000040c0
        /*05a8*/ 	.word	0x000000ff
        /*05ac*/ 	.word	0x00000000
        /*05b0*/ 	.short	0x010a
        /*05b2*/ 	.byte	0x04
	.zero		1


	//   ....[73]....
        /*05b4*/ 	.word	0x000040d0
        /*05b8*/ 	.word	0x000000ff
        /*05bc*/ 	.word	0x000000f0
        /*05c0*/ 	.short	0x010a
        /*05c2*/ 	.byte	0x2e
	.zero		1


	//   ....[74]....
        /*05c4*/ 	.word	0x00004180
        /*05c8*/ 	.word	0x000000ff
        /*05cc*/ 	.word	0x00000000
        /*05d0*/ 	.short	0x010a
        /*05d2*/ 	.byte	0x07
	.zero		1


	//   ....[75]....
        /*05d4*/ 	.word	0x000042b0
        /*05d8*/ 	.word	0x000000ff
        /*05dc*/ 	.word	0x00000000
        /*05e0*/ 	.short	0x010a
        /*05e2*/ 	.byte	0x04
	.zero		1


	//   ....[76]....
        /*05e4*/ 	.word	0x000046f0
        /*05e8*/ 	.word	0x000000ff
        /*05ec*/ 	.word	0x00000000
        /*05f0*/ 	.short	0x010a
        /*05f2*/ 	.byte	0x04
	.zero		1


	//   ....[77]....
        /*05f4*/ 	.word	0x00004780
        /*05f8*/ 	.word	0x000000ff
        /*05fc*/ 	.word	0x00000000
        /*0600*/ 	.short	0x010a
        /*0602*/ 	.byte	0x05
	.zero		1


	//   ....[78]....
        /*0604*/ 	.word	0x00004810
        /*0608*/ 	.word	0x000000ff
        /*060c*/ 	.word	0x00000000
        /*0610*/ 	.short	0x010a
        /*0612*/ 	.byte	0x05
	.zero		1


	//   ....[79]....
        /*0614*/ 	.word	0x000048b0
        /*0618*/ 	.word	0x00000000
        /*061c*/ 	.word	0x00000000
        /*0620*/ 	.short	0x010a
        /*0622*/ 	.byte	0xff
	.zero		1


	//   ....[80]....
        /*0624*/ 	.word	0x000048f0
        /*0628*/ 	.word	0x00000000
        /*062c*/ 	.word	0x00000000
        /*0630*/ 	.short	0x010a
        /*0632*/ 	.byte	0xff
	.zero		1


	//   ....[81]....
        /*0634*/ 	.word	0x00004960
        /*0638*/ 	.word	0x000000ff
        /*063c*/ 	.word	0x00000000
        /*0640*/ 	.short	0x0101
        /*0642*/ 	.byte	0x04
	.zero		1


	//   ....[82]....
        /*0644*/ 	.word	0x000049a0
        /*0648*/ 	.word	0x000000ff
        /*064c*/ 	.word	0x00000130
        /*0650*/ 	.short	0x010a
        /*0652*/ 	.byte	0x29
	.zero		1


	//   ....[83]....
        /*0654*/ 	.word	0x000049f0
        /*0658*/ 	.word	0x000000ff
        /*065c*/ 	.word	0x00000000
        /*0660*/ 	.short	0x0101
        /*0662*/ 	.byte	0x04
	.zero		1


	//   ....[84]....
        /*0664*/ 	.word	0x00004e90
        /*0668*/ 	.word	0x0000000c
        /*066c*/ 	.word	0x000000b0
        /*0670*/ 	.short	0x010a
        /*0672*/ 	.byte	0xff
	.zero		1


	//   ....[85]....
        /*0674*/ 	.word	0x00005000
        /*0678*/ 	.word	0x00000000
        /*067c*/ 	.word	0x00000000
        /*0680*/ 	.short	0x0101
        /*0682*/ 	.byte	0xff
	.zero		1


	//   ....[86]....
        /*0684*/ 	.word	0x00005490
        /*0688*/ 	.word	0x000000ff
        /*068c*/ 	.word	0x000000a8
        /*0690*/ 	.short	0x010a
        /*0692*/ 	.byte	0x15
	.zero		1


	//   ....[87]....
        /*0694*/ 	.word	0x00005610
        /*0698*/ 	.word	0x000000ff
        /*069c*/ 	.word	0x00000080
        /*06a0*/ 	.short	0x010a
        /*06a2*/ 	.byte	0x15
	.zero		1


	//   ....[88]....
        /*06a4*/ 	.word	0x00005810
        /*06a8*/ 	.word	0x000000ff
        /*06ac*/ 	.word	0x00000060
        /*06b0*/ 	.short	0x010b
        /*06b2*/ 	.byte	0x15
	.zero		1


	//   ....[89]....
        /*06b4*/ 	.word	0x00005820
        /*06b8*/ 	.word	0x000000ff
        /*06bc*/ 	.word	0x00000000
        /*06c0*/ 	.short	0x0101
        /*06c2*/ 	.byte	0x06
	.zero		1


	//   ....[90]....
        /*06c4*/ 	.word	0x00005830
        /*06c8*/ 	.word	0x000000ff
        /*06cc*/ 	.word	0x00000088
        /*06d0*/ 	.short	0x010a
        /*06d2*/ 	.byte	0x15
	.zero		1


	//   ....[91]....
        /*06d4*/ 	.word	0x000059e0
        /*06d8*/ 	.word	0x000000ff
        /*06dc*/ 	.word	0x00000068
        /*06e0*/ 	.short	0x010b
        /*06e2*/ 	.byte	0x15
	.zero		1


	//   ....[92]....
        /*06e4*/ 	.word	0x000059f0
        /*06e8*/ 	.word	0x000000ff
        /*06ec*/ 	.word	0x00000000
        /*06f0*/ 	.short	0x0101
        /*06f2*/ 	.byte	0x06
	.zero		1


	//   ....[93]....
        /*06f4*/ 	.word	0x00005a00
        /*06f8*/ 	.word	0x000000ff
        /*06fc*/ 	.word	0x00000090
        /*0700*/ 	.short	0x010a
        /*0702*/ 	.byte	0x15
	.zero		1


	//   ....[94]....
        /*0704*/ 	.word	0x00005bb0
        /*0708*/ 	.word	0x000000ff
        /*070c*/ 	.word	0x00000070
        /*0710*/ 	.short	0x010b
        /*0712*/ 	.byte	0x15
	.zero		1


	//   ....[95]....
        /*0714*/ 	.word	0x00005bc0
        /*0718*/ 	.word	0x000000ff
        /*071c*/ 	.word	0x00000000
        /*0720*/ 	.short	0x0101
        /*0722*/ 	.byte	0x06
	.zero		1


	//   ....[96]....
        /*0724*/ 	.word	0x00005bd0
        /*0728*/ 	.word	0x000000ff
        /*072c*/ 	.word	0x00000098
        /*0730*/ 	.short	0x010a
        /*0732*/ 	.byte	0x15
	.zero		1


	//   ....[97]....
        /*0734*/ 	.word	0x00005e10
        /*0738*/ 	.word	0x000000ff
        /*073c*/ 	.word	0x00000078
        /*0740*/ 	.short	0x010b
        /*0742*/ 	.byte	0x15
	.zero		1


	//   ....[98]....
        /*0744*/ 	.word	0x00005e20
        /*0748*/ 	.word	0x000000ff
        /*074c*/ 	.word	0x00000000
        /*0750*/ 	.short	0x0101
        /*0752*/ 	.byte	0x25
	.zero		1


	//   ....[99]....
        /*0754*/ 	.word	0x00005e60
        /*0758*/ 	.word	0x000000ff
        /*075c*/ 	.word	0x00000080
        /*0760*/ 	.short	0x010a
        /*0762*/ 	.byte	0x15
	.zero		1


	//   ....[100]....
        /*0764*/ 	.word	0x00005e80
        /*0768*/ 	.word	0x000000ff
        /*076c*/ 	.word	0x00000088
        /*0770*/ 	.short	0x010a
        /*0772*/ 	.byte	0x15
	.zero		1


	//   ....[101]....
        /*0774*/ 	.word	0x00005ea0
        /*0778*/ 	.word	0x000000ff
        /*077c*/ 	.word	0x00000090
        /*0780*/ 	.short	0x010a
        /*0782*/ 	.byte	0x15
	.zero		1


	//   ....[102]....
        /*0784*/ 	.word	0x00005ee0
        /*0788*/ 	.word	0x00000000
        /*078c*/ 	.word	0x00000098
        /*0790*/ 	.short	0x010a
        /*0792*/ 	.byte	0xff
	.zero		1


	//   ....[103]....
        /*0794*/ 	.word	0x00006240
        /*0798*/ 	.word	0x00000003
        /*079c*/ 	.word	0x000000b0
        /*07a0*/ 	.short	0x010a
        /*07a2*/ 	.byte	0xff
	.zero		1


	//   ....[104]....
        /*07a4*/ 	.word	0x000063c0
        /*07a8*/ 	.word	0x00000000
        /*07ac*/ 	.word	0x00000000
        /*07b0*/ 	.short	0x0101
        /*07b2*/ 	.byte	0xff
	.zero		1


	//   ....[105]....
        /*07b4*/ 	.word	0x00006ed0
        /*07b8*/ 	.word	0x000000ff
        /*07bc*/ 	.word	0x00000060
        /*07c0*/ 	.short	0x010a
        /*07c2*/ 	.byte	0x2b
	.zero		1


	//   ....[106]....
        /*07c4*/ 	.word	0x00006f00
        /*07c8*/ 	.word	0x00000048
        /*07cc*/ 	.word	0x000000d0
        /*07d0*/ 	.short	0x010a
        /*07d2*/ 	.byte	0xff
	.zero		1


	//   ....[107]....
        /*07d4*/ 	.word	0x00006ff0
        /*07d8*/ 	.word	0x000000ff
        /*07dc*/ 	.word	0x00000060
        /*07e0*/ 	.short	0x010a
        /*07e2*/ 	.byte	0x2b
	.zero		1


	//   ....[108]....
        /*07e4*/ 	.word	0x000070e0
        /*07e8*/ 	.word	0x00000048
        /*07ec*/ 	.word	0x000000d0
        /*07f0*/ 	.short	0x010a
        /*07f2*/ 	.byte	0xff
	.zero		1


	//   ....[109]....
        /*07f4*/ 	.word	0x00007900
        /*07f8*/ 	.word	0x00000000
        /*07fc*/ 	.word	0x00000000
        /*0800*/ 	.short	0x0101
        /*0802*/ 	.byte	0xff
	.zero		1


	//   ....[110]....
        /*0804*/ 	.word	0x00007910
        /*0808*/ 	.word	0x00000002
        /*080c*/ 	.word	0x00000060
        /*0810*/ 	.short	0x010a
        /*0812*/ 	.byte	0xff
	.zero		1


	//   ....[111]....
        /*0814*/ 	.word	0x000079f0
        /*0818*/ 	.word	0x00000002
        /*081c*/ 	.word	0x00000060
        /*0820*/ 	.short	0x010a
        /*0822*/ 	.byte	0xff
	.zero		1


	//   ....[112]....
        /*0824*/ 	.word	0x000082b0
        /*0828*/ 	.word	0x00000015
        /*082c*/ 	.word	0x00000000
        /*0830*/ 	.short	0x0101
        /*0832*/ 	.byte	0xff
	.zero		1


	//   ....[113]....
        /*0834*/ 	.word	0x000082d0
        /*0838*/ 	.word	0x00000000
        /*083c*/ 	.word	0x00000060
        /*0840*/ 	.short	0x010a
        /*0842*/ 	.byte	0xff
	.zero		1


	//   ....[114]....
        /*0844*/ 	.word	0x000083a0
        /*0848*/ 	.word	0x00000000
        /*084c*/ 	.word	0x00000060
        /*0850*/ 	.short	0x010a
        /*0852*/ 	.byte	0xff
	.zero		1


	//   ....[115]....
        /*0854*/ 	.word	0x00008c60
        /*0858*/ 	.word	0x00000015
        /*085c*/ 	.word	0x00000000
        /*0860*/ 	.short	0x0101
        /*0862*/ 	.byte	0xff
	.zero		1


	//   ....[116]....
        /*0864*/ 	.word	0x00008c80
        /*0868*/ 	.word	0x00000000
        /*086c*/ 	.word	0x00000060
        /*0870*/ 	.short	0x010a
        /*0872*/ 	.byte	0xff
	.zero		1


	//   ....[117]....
        /*0874*/ 	.word	0x00008d50
        /*0878*/ 	.word	0x00000000
        /*087c*/ 	.word	0x00000060
        /*0880*/ 	.short	0x010a
        /*0882*/ 	.byte	0xff
	.zero		1


	//   ....[118]....
        /*0884*/ 	.word	0x00009060
        /*0888*/ 	.word	0x00000048
        /*088c*/ 	.word	0x00000000
        /*0890*/ 	.short	0x0101
        /*0892*/ 	.byte	0xff
	.zero		1


	//   ....[119]....
        /*0894*/ 	.word	0x00009660
        /*0898*/ 	.word	0x00000000
        /*089c*/ 	.word	0x00000000
        /*08a0*/ 	.short	0x0101
        /*08a2*/ 	.byte	0xff
	.zero		1


	//   ....[120]....
        /*08a4*/ 	.word	0x00009900
        /*08a8*/ 	.word	0x000000ff
        /*08ac*/ 	.word	0x00000000
        /*08b0*/ 	.short	0x0101
        /*08b2*/ 	.byte	0x06
	.zero		1


	//   ....[121]....
        /*08b4*/ 	.word	0x00009920
        /*08b8*/ 	.word	0x00000000
        /*08bc*/ 	.word	0x00000120
        /*08c0*/ 	.short	0x010a
        /*08c2*/ 	.byte	0xff
	.zero		1


	//   ....[122]....
        /*08c4*/ 	.word	0x00009980
        /*08c8*/ 	.word	0x00000000
        /*08cc*/ 	.word	0x00000030
        /*08d0*/ 	.short	0x010a
        /*08d2*/ 	.byte	0xff
	.zero		1


	//   ....[123]....
        /*08d4*/ 	.word	0x000099e0
        /*08d8*/ 	.word	0x00000000
        /*08dc*/ 	.word	0x00000030
        /*08e0*/ 	.short	0x010a
        /*08e2*/ 	.byte	0xff
	.zero		1


	//   ....[124]....
        /*08e4*/ 	.word	0x00009a30
        /*08e8*/ 	.word	0x00000003
        /*08ec*/ 	.word	0x000000b0
        /*08f0*/ 	.short	0x010a
        /*08f2*/ 	.byte	0xff
	.zero		1


	//   ....[125]....
        /*08f4*/ 	.word	0x00009a90
        /*08f8*/ 	.word	0x00000000
        /*08fc*/ 	.word	0x00000000
        /*0900*/ 	.short	0x010a
        /*0902*/ 	.byte	0xff
	.zero		1


	//   ....[126]....
        /*0904*/ 	.word	0x00009af0
        /*0908*/ 	.word	0x00000000
        /*090c*/ 	.word	0x00000000
        /*0910*/ 	.short	0x010a
        /*0912*/ 	.byte	0xff
	.zero		1


	//   ....[127]....
        /*0914*/ 	.word	0x00009b50
        /*0918*/ 	.word	0x00000000
        /*091c*/ 	.word	0x00000000
        /*0920*/ 	.short	0x010a
        /*0922*/ 	.byte	0xff
	.zero		1


	//   ....[128]....
        /*0924*/ 	.word	0x00009bb0
        /*0928*/ 	.word	0x00000000
        /*092c*/ 	.word	0x00000000
        /*0930*/ 	.short	0x010a
        /*0932*/ 	.byte	0xff
	.zero		1


	//   ....[129]....
        /*0934*/ 	.word	0x00009c10
        /*0938*/ 	.word	0x00000000
        /*093c*/ 	.word	0x00000000
        /*0940*/ 	.short	0x010a
        /*0942*/ 	.byte	0xff
	.zero		1


	//   ....[130]....
        /*0944*/ 	.word	0x00009c60
        /*0948*/ 	.word	0x00000002
        /*094c*/ 	.word	0x00000110
        /*0950*/ 	.short	0x010a
        /*0952*/ 	.byte	0xff
	.zero		1


	//   ....[131]....
        /*0954*/ 	.word	0x00009cc0
        /*0958*/ 	.word	0x00000002
        /*095c*/ 	.word	0x000000c0
        /*0960*/ 	.short	0x010a
        /*0962*/ 	.byte	0xff
	.zero		1


	//   ....[132]....
        /*0964*/ 	.word	0x00009d10
        /*0968*/ 	.word	0x00000002
        /*096c*/ 	.word	0x000000b0
        /*0970*/ 	.short	0x010a
        /*0972*/ 	.byte	0xff
	.zero		1


	//   ....[133]....
        /*0974*/ 	.word	0x00009d70
        /*0978*/ 	.word	0x00000000
        /*097c*/ 	.word	0x000000c0
        /*0980*/ 	.short	0x010a
        /*0982*/ 	.byte	0xff
	.zero		1


	//   ....[134]....
        /*0984*/ 	.word	0x00009dd0
        /*0988*/ 	.word	0x00000005
        /*098c*/ 	.word	0x00000008
        /*0990*/ 	.short	0x010a
        /*0992*/ 	.byte	0xff
	.zero		1


	//   ....[135]....
        /*0994*/ 	.word	0x00009ec0
        /*0998*/ 	.word	0x00000000
        /*099c*/ 	.word	0x00000008
        /*09a0*/ 	.short	0x010a
        /*09a2*/ 	.byte	0xff
	.zero		1


	//   ....[136]....
        /*09a4*/ 	.word	0x00009f10
        /*09a8*/ 	.word	0x00000000
        /*09ac*/ 	.word	0x000000b0
        /*09b0*/ 	.short	0x010a
        /*09b2*/ 	.byte	0xff
	.zero		1


	//   ....[137]....
        /*09b4*/ 	.word	0x00009f70
        /*09b8*/ 	.word	0x00000000
        /*09bc*/ 	.word	0x000000f0
        /*09c0*/ 	.short	0x010a
        /*09c2*/ 	.byte	0xff
	.zero		1


	//   ....[138]....
        /*09c4*/ 	.word	0x00009fd0
        /*09c8*/ 	.word	0x00000000
        /*09cc*/ 	.word	0x00000000
        /*09d0*/ 	.short	0x010a
        /*09d2*/ 	.byte	0xff
	.zero		1


	//   ....[139]....
        /*09d4*/ 	.word	0x0000a030
        /*09d8*/ 	.word	0x00000000
        /*09dc*/ 	.word	0x00000000
        /*09e0*/ 	.short	0x010a
        /*09e2*/ 	.byte	0xff
	.zero		1


	//   ....[140]....
        /*09e4*/ 	.word	0x0000a090
        /*09e8*/ 	.word	0x00000000
        /*09ec*/ 	.word	0x00000000
        /*09f0*/ 	.short	0x010a
        /*09f2*/ 	.byte	0xff
	.zero		1


	//   ....[141]....
        /*09f4*/ 	.word	0x0000a0f0
        /*09f8*/ 	.word	0x00000000
        /*09fc*/ 	.word	0x00000000
        /*0a00*/ 	.short	0x010a
        /*0a02*/ 	.byte	0xff
	.zero		1


	//   ....[142]....
        /*0a04*/ 	.word	0x0000a150
        /*0a08*/ 	.word	0x00000000
        /*0a0c*/ 	.word	0x00000130
        /*0a10*/ 	.short	0x010a
        /*0a12*/ 	.byte	0xff
	.zero		1


	//   ....[143]....
        /*0a14*/ 	.word	0x0000a1a0
        /*0a18*/ 	.word	0x0000000c
        /*0a1c*/ 	.word	0x000000b0
        /*0a20*/ 	.short	0x010a
        /*0a22*/ 	.byte	0xff
	.zero		1


	//   ....[144]....
        /*0a24*/ 	.word	0x0000a200
        /*0a28*/ 	.word	0x00000000
        /*0a2c*/ 	.word	0x000000a8
        /*0a30*/ 	.short	0x010a
        /*0a32*/ 	.byte	0xff
	.zero		1


	//   ....[145]....
        /*0a34*/ 	.word	0x0000a260
        /*0a38*/ 	.word	0x00000000
        /*0a3c*/ 	.word	0x00000080
        /*0a40*/ 	.short	0x010a
        /*0a42*/ 	.byte	0xff
	.zero		1


	//   ....[146]....
        /*0a44*/ 	.word	0x0000a2c0
        /*0a48*/ 	.word	0x00000000
        /*0a4c*/ 	.word	0x00000088
        /*0a50*/ 	.short	0x010a
        /*0a52*/ 	.byte	0xff
	.zero		1


	//   ....[147]....
        /*0a54*/ 	.word	0x0000a320
        /*0a58*/ 	.word	0x00000000
        /*0a5c*/ 	.word	0x00000090
        /*0a60*/ 	.short	0x010a
        /*0a62*/ 	.byte	0xff
	.zero		1


	//   ....[148]....
        /*0a64*/ 	.word	0x0000a380
        /*0a68*/ 	.word	0x00000000
        /*0a6c*/ 	.word	0x00000098
        /*0a70*/ 	.short	0x010a
        /*0a72*/ 	.byte	0xff
	.zero		1


	//   ....[149]....
        /*0a74*/ 	.word	0x0000a3e0
        /*0a78*/ 	.word	0x00000000
        /*0a7c*/ 	.word	0x00000080
        /*0a80*/ 	.short	0x010a
        /*0a82*/ 	.byte	0xff
	.zero		1


	//   ....[150]....
        /*0a84*/ 	.word	0x0000a440
        /*0a88*/ 	.word	0x00000000
        /*0a8c*/ 	.word	0x00000088
        /*0a90*/ 	.short	0x010a
        /*0a92*/ 	.byte	0xff
	.zero		1


	//   ....[151]....
        /*0a94*/ 	.word	0x0000a4a0
        /*0a98*/ 	.word	0x00000000
        /*0a9c*/ 	.word	0x00000090
        /*0aa0*/ 	.short	0x010a
        /*0aa2*/ 	.byte	0xff
	.zero		1


	//   ....[152]....
        /*0aa4*/ 	.word	0x0000a4f0
        /*0aa8*/ 	.word	0x00000003
        /*0aac*/ 	.word	0x000000b0
        /*0ab0*/ 	.short	0x010a
        /*0ab2*/ 	.byte	0xff
	.zero		1


	//   ....[153]....
        /*0ab4*/ 	.word	0x0000a550
        /*0ab8*/ 	.word	0x00000002
        /*0abc*/ 	.word	0x00000060
        /*0ac0*/ 	.short	0x010a
        /*0ac2*/ 	.byte	0xff
	.zero		1


	//   ....[154]....
        /*0ac4*/ 	.word	0x0000a5a0
        /*0ac8*/ 	.word	0x00000048
        /*0acc*/ 	.word	0x000000d0
        /*0ad0*/ 	.short	0x010a
        /*0ad2*/ 	.byte	0xff
	.zero		1


	//   ....[155]....
        /*0ad4*/ 	.word	0x0000a5f0
        /*0ad8*/ 	.word	0x00000002
        /*0adc*/ 	.word	0x00000060
        /*0ae0*/ 	.short	0x010a
        /*0ae2*/ 	.byte	0xff
	.zero		1


	//   ....[156]....
        /*0ae4*/ 	.word	0x0000a640
        /*0ae8*/ 	.word	0x00000000
        /*0aec*/ 	.word	0x00000060
        /*0af0*/ 	.short	0x010a
        /*0af2*/ 	.byte	0xff
	.zero		1


	//   ....[157]....
        /*0af4*/ 	.word	0x0000a690
        /*0af8*/ 	.word	0x00000000
        /*0afc*/ 	.word	0x00000060
        /*0b00*/ 	.short	0x010a
        /*0b02*/ 	.byte	0xff
	.zero		1


	//----- nvinfo : EIATTR_NUM_MBARRIERS
	.align		4
.L_47:
        /*0b04*/ 	.byte	0x03, 0x38
        /*0b06*/ 	.short	0x0027


	//----- nvinfo : EIATTR_EXIT_INSTR_OFFSETS
	.align		4
        /*0b08*/ 	.byte	0x04, 0x1c
        /*0b0a*/ 	.short	(.L_49 - .L_48)


	//   ....[0]....
.L_48:
        /*0b0c*/ 	.word	0x00003190


	//   ....[1]....
        /*0b10*/ 	.word	0x00003680


	//   ....[2]....
        /*0b14*/ 	.word	0x000036e0


	//   ....[3]....
        /*0b18*/ 	.word	0x00004c20


	//   ....[4]....
        /*0b1c*/ 	.word	0x00005f10


	//   ....[5]....
        /*0b20*/ 	.word	0x00005f50


	//   ....[6]....
        /*0b24*/ 	.word	0x00009800


	//   ....[7]....
        /*0b28*/ 	.word	0x00009870


	//   ....[8]....
        /*0b2c*/ 	.word	0x000098a0


	//   ....[9]....
        /*0b30*/ 	.word	0x00009910


	//----- nvinfo : EIATTR_MAX_THREADS
	.align		4
.L_49:
        /*0b34*/ 	.byte	0x04, 0x05
        /*0b36*/ 	.short	(.L_51 - .L_50)
.L_50:
        /*0b38*/ 	.word	0x00000100
        /*0b3c*/ 	.word	0x00000001
        /*0b40*/ 	.word	0x00000001


	//----- nvinfo : EIATTR_CRS_STACK_SIZE
	.align		4
.L_51:
        /*0b44*/ 	.byte	0x04, 0x1e
        /*0b46*/ 	.short	(.L_53 - .L_52)
.L_52:
        /*0b48*/ 	.word	0x00000000


	//----- nvinfo : EIATTR_CBANK_PARAM_SIZE
	.align		4
.L_53:
        /*0b4c*/ 	.byte	0x03, 0x19
        /*0b4e*/ 	.short	0x0800


	//----- nvinfo : EIATTR_PARAM_CBANK
	.align		4
        /*0b50*/ 	.byte	0x04, 0x0a
        /*0b52*/ 	.short	(.L_55 - .L_54)
	.align		4
.L_54:
        /*0b54*/ 	.word	index@(.nv.constant0._ZN7cutlass13device_kernelINS_4gemm6kernel13GemmUniversalIN4cute5tupleIJiiiiEEENS1_10collective13CollectiveMmaINS1_35MainloopSm100TmaUmmaWarpSpecializedILi6ELi2ELi4ENS5_IJNS4_1CILi4EEESB_NSA_ILi1EEEEEEEENS5_IJNSA_ILi128EEESF_NSA_ILi64EEEEEENS_10tfloat32_tENS5_IJlSC_lEEESI_SJ_NS4_8TiledMMAINS4_8MMA_AtomIJNS4_23SM100_MMA_TF32_2x1SM_SSISI_SI_fLi128ELi128ELNS4_4UMMA5MajorE0ELSO_0ELNSN_7ScaleInE0ELSP_0EEEEEENS4_6LayoutINS5_IJSC_SC_SC_EEENS5_IJNSA_ILi0EEESU_SU_EEEEENS5_IJNS4_10UnderscoreESX_SX_EEEEENS4_28SM100_TMA_2SM_LOAD_MULTICASTENS4_14ComposedLayoutINS4_7SwizzleILi3ELi4ELi3EEENS4_18smem_ptr_flag_bitsILi32EEENSS_INS5_IJNSA_ILi8EEENSA_ILi32EEEEEENS5_IJS17_SC_EEEEEEEvNS4_8identityES10_S1B_vS1C_EENS_8epilogue10collective18CollectiveEpilogueINS1E_23Sm100TmaWarpSpecializedILi4ELi2ELi16ELb1ELb0EEEJNS5_IJSG_SF_SG_EEENS5_IJNSS_ISG_SC_EENSS_INS5_IJNSA_ILi16EEENSA_ILi2EEEEEENS5_IJSC_SG_EEEEEEEESI_SJ_SI_SJ_NS1E_6fusion15FusionCallbacksIS1I_NS1R_17LinearCombinationISI_fSI_fLNS_15FloatRoundStyleE2EEES1J_S1Q_JEEENS4_5SM1004TMEM4LOAD26SM100_TMEM_LOAD_32dp32b16xENS4_13SM90_TMA_LOADENS11_INS12_ILi2ELi4ELi3EEES15_NSS_INS5_IJS16_S1L_EEENS5_IJS1L_SC_EEEEEEENS4_39AutoVectorizingCopyWithAssumedAlignmentILi128EEENS4_14SM90_TMA_STOREES26_S28_S28_EEEvvEEEEvNT_6ParamsE)
        /*0b58*/ 	.short	0x0380
        /*0b5a*/ 	.short	0x0800


	//----- nvinfo : EIATTR_SW_WAR
	.align		4
.L_55:
        /*0b5c*/ 	.byte	0x04, 0x36
        /*0b5e*/ 	.short	(.L_57 - .L_56)
.L_56:
        /*0b60*/ 	.word	0x00000008
.L_57:


//--------------------- .nv.callgraph             --------------------------
	.section	.nv.callgraph,"",@"SHT_CUDA_CALLGRAPH"
	.align	4
	.sectionentsize	8
	.align		4
        /*0000*/ 	.word	0x00000000
	.align		4
        /*0004*/ 	.word	0xffffffff
	.align		4
        /*0008*/ 	.word	index@(_ZN7cutlass13device_kernelINS_4gemm6kernel13GemmUniversalIN4cute5tupleIJiiiiEEENS1_10collective13CollectiveMmaINS1_35MainloopSm100TmaUmmaWarpSpecializedILi6ELi2ELi4ENS5_IJNS4_1CILi4EEESB_NSA_ILi1EEEEEEEENS5_IJNSA_ILi128EEESF_NSA_ILi64EEEEEENS_10tfloat32_tENS5_IJlSC_lEEESI_SJ_NS4_8TiledMMAINS4_8MMA_AtomIJNS4_23SM100_MMA_TF32_2x1SM_SSISI_SI_fLi128ELi128ELNS4_4UMMA5MajorE0ELSO_0ELNSN_7ScaleInE0ELSP_0EEEEEENS4_6LayoutINS5_IJSC_SC_SC_EEENS5_IJNSA_ILi0EEESU_SU_EEEEENS5_IJNS4_10UnderscoreESX_SX_EEEEENS4_28SM100_TMA_2SM_LOAD_MULTICASTENS4_14ComposedLayoutINS4_7SwizzleILi3ELi4ELi3EEENS4_18smem_ptr_flag_bitsILi32EEENSS_INS5_IJNSA_ILi8EEENSA_ILi32EEEEEENS5_IJS17_SC_EEEEEEEvNS4_8identityES10_S1B_vS1C_EENS_8epilogue10collective18CollectiveEpilogueINS1E_23Sm100TmaWarpSpecializedILi4ELi2ELi16ELb1ELb0EEEJNS5_IJSG_SF_SG_EEENS5_IJNSS_ISG_SC_EENSS_INS5_IJNSA_ILi16EEENSA_ILi2EEEEEENS5_IJSC_SG_EEEEEEEESI_SJ_SI_SJ_NS1E_6fusion15FusionCallbacksIS1I_NS1R_17LinearCombinationISI_fSI_fLNS_15FloatRoundStyleE2EEES1J_S1Q_JEEENS4_5SM1004TMEM4LOAD26SM100_TMEM_LOAD_32dp32b16xENS4_13SM90_TMA_LOADENS11_INS12_ILi2ELi4ELi3EEES15_NSS_INS5_IJS16_S1L_EEENS5_IJS1L_SC_EEEEEEENS4_39AutoVectorizingCopyWithAssumedAlignmentILi128EEENS4_14SM90_TMA_STOREES26_S28_S28_EEEvvEEEEvNT_6ParamsE)
	.align		4
        /*000c*/ 	.word	index@(__assertfail)
	.align		4
        /*0010*/ 	.word	0x00000000
	.align		4
        /*0014*/ 	.word	0xfffffffe
	.align		4
        /*0018*/ 	.word	0x00000000
	.align		4
        /*001c*/ 	.word	0xfffffffd
	.align		4
        /*0020*/ 	.word	0x00000000
	.align		4
        /*0024*/ 	.word	0xfffffffc


//--------------------- .nv.constant4             --------------------------
	.section	.nv.constant4,"a",@progbits
	.align	8
	.align		8
.nv.constant4:
        /*0000*/ 	.dword	__assertfail
	.align		8
        /*0008*/ 	.dword	__unnamed_1
	.align		8
        /*0010*/ 	.dword	__unnamed_2
	.align		8
        /*0018*/ 	.dword	_ZN40_INTERNAL_0327c1f1_4_k_cu_6368fa07_337044cuda3std3__45__cpo5beginE
	.align		8
        /*0020*/ 	.dword	_ZN40_INTERNAL_0327c1f1_4_k_cu_6368fa07_337044cuda3std3__45__cpo3endE
	.align		8
        /*0028*/ 	.dword	_ZN40_INTERNAL_0327c1f1_4_k_cu_6368fa07_337044cuda3std3__45__cpo6cbeginE
	.align		8
        /*0030*/ 	.dword	_ZN40_INTERNAL_0327c1f1_4_k_cu_6368fa07_337044cuda3std3__45__cpo4cendE
	.align		8
        /*0038*/ 	.dword	_ZN40_INTERNAL_0327c1f1_4_k_cu_6368fa07_337044cuda3std3__442_GLOBAL__N__0327c1f1_4_k_cu_6368fa07_337046ignoreE
	.align		8
        /*0040*/ 	.dword	_ZN40_INTERNAL_0327c1f1_4_k_cu_6368fa07_337044cuda3std3__419piecewise_constructE
	.align		8
        /*0048*/ 	.dword	_ZN40_INTERNAL_0327c1f1_4_k_cu_6368fa07_337044cuda3std3__48in_placeE
	.align		8
        /*0050*/ 	.dword	_ZN40_INTERNAL_0327c1f1_4_k_cu_6368fa07_337044cuda3std6ranges3__45__cpo4swapE
	.align		8
        /*0058*/ 	.dword	_ZN40_INTERNAL_0327c1f1_4_k_cu_6368fa07_337044cuda3std6ranges3__45__cpo9iter_moveE
	.align		8
        /*0060*/ 	.dword	_ZN40_INTERNAL_0327c1f1_4_k_cu_6368fa07_337044cute7productE
	.align		8
        /*0068*/ 	.dword	_ZN40_INTERNAL_0327c1f1_4_k_cu_6368fa07_337044cute1_E
	.align		8
        /*0070*/ 	.dword	$str$25
	.align		8
        /*0078*/ 	.dword	$str$26
	.align		8
        /*0080*/ 	.dword	$str$27
	.align		8
        /*0088*/ 	.dword	$str$28


//--------------------- .text._ZN7cutlass13device_kernelINS_4gemm6kernel13GemmUniversalIN4cute5tupleIJiiiiEEENS1_10collective13CollectiveMmaINS1_35MainloopSm100TmaUmmaWarpSpecializedILi6ELi2ELi4ENS5_IJNS4_1CILi4EEESB_NSA_ILi1EEEEEEEENS5_IJNSA_ILi128EEESF_NSA_ILi64EEEEEENS_10tfloat32_tENS5_IJlSC_lEEESI_SJ_NS4_8TiledMMAINS4_8MMA_AtomIJNS4_23SM100_MMA_TF32_2x1SM_SSISI_SI_fLi128ELi128ELNS4_4UMMA5MajorE0ELSO_0ELNSN_7ScaleInE0ELSP_0EEEEEENS4_6LayoutINS5_IJSC_SC_SC_EEENS5_IJNSA_ILi0EEESU_SU_EEEEENS5_IJNS4_10UnderscoreESX_SX_EEEEENS4_28SM100_TMA_2SM_LOAD_MULTICASTENS4_14ComposedLayoutINS4_7SwizzleILi3ELi4ELi3EEENS4_18smem_ptr_flag_bitsILi32EEENSS_INS5_IJNSA_ILi8EEENSA_ILi32EEEEEENS5_IJS17_SC_EEEEEEEvNS4_8identityES10_S1B_vS1C_EENS_8epilogue10collective18CollectiveEpilogueINS1E_23Sm100TmaWarpSpecializedILi4ELi2ELi16ELb1ELb0EEEJNS5_IJSG_SF_SG_EEENS5_IJNSS_ISG_SC_EENSS_INS5_IJNSA_ILi16EEENSA_ILi2EEEEEENS5_IJSC_SG_EEEEEEEESI_SJ_SI_SJ_NS1E_6fusion15FusionCallbacksIS1I_NS1R_17LinearCombinationISI_fSI_fLNS_15FloatRoundStyleE2EEES1J_S1Q_JEEENS4_5SM1004TMEM4LOAD26SM100_TMEM_LOAD_32dp32b16xENS4_13SM90_TMA_LOADENS11_INS12_ILi2ELi4ELi3EEES15_NSS_INS5_IJS16_S1L_EEENS5_IJS1L_SC_EEEEEEENS4_39AutoVectorizingCopyWithAssumedAlignmentILi128EEENS4_14SM90_TMA_STOREES26_S28_S28_EEEvvEEEEvNT_6ParamsE --------------------------
	.section	.text._ZN7cutlass13device_kernelINS_4gemm6kernel13GemmUniversalIN4cute5tupleIJiiiiEEENS1_10collective13CollectiveMmaINS1_35MainloopSm100TmaUmmaWarpSpecializedILi6ELi2ELi4ENS5_IJNS4_1CILi4EEESB_NSA_ILi1EEEEEEEENS5_IJNSA_ILi128EEESF_NSA_ILi64EEEEEENS_10tfloat32_tENS5_IJlSC_lEEESI_SJ_NS4_8TiledMMAINS4_8MMA_AtomIJNS4_23SM100_MMA_TF32_2x1SM_SSISI_SI_fLi128ELi128ELNS4_4UMMA5MajorE0ELSO_0ELNSN_7ScaleInE0ELSP_0EEEEEENS4_6LayoutINS5_IJSC_SC_SC_EEENS5_IJNSA_ILi0EEESU_SU_EEEEENS5_IJNS4_10UnderscoreESX_SX_EEEEENS4_28SM100_TMA_2SM_LOAD_MULTICASTENS4_14ComposedLayoutINS4_7SwizzleILi3ELi4ELi3EEENS4_18smem_ptr_flag_bitsILi32EEENSS_INS5_IJNSA_ILi8EEENSA_ILi32EEEEEENS5_IJS17_SC_EEEEEEEvNS4_8identityES10_S1B_vS1C_EENS_8epilogue10collective18CollectiveEpilogueINS1E_23Sm100TmaWarpSpecializedILi4ELi2ELi16ELb1ELb0EEEJNS5_IJSG_SF_SG_EEENS5_IJNSS_ISG_SC_EENSS_INS5_IJNSA_ILi16EEENSA_ILi2EEEEEENS5_IJSC_SG_EEEEEEEESI_SJ_SI_SJ_NS1E_6fusion15FusionCallbacksIS1I_NS1R_17LinearCombinationISI_fSI_fLNS_15FloatRoundStyleE2EEES1J_S1Q_JEEENS4_5SM1004TMEM4LOAD26SM100_TMEM_LOAD_32dp32b16xENS4_13SM90_TMA_LOADENS11_INS12_ILi2ELi4ELi3EEES15_NSS_INS5_IJS16_S1L_EEENS5_IJS1L_SC_EEEEEEENS4_39AutoVectorizingCopyWithAssumedAlignmentILi128EEENS4_14SM90_TMA_STOREES26_S28_S28_EEEvvEEEEvNT_6ParamsE,"ax",@progbits
	.align	128
.text._ZN7cutlass13device_kernelINS_4gemm6kernel13GemmUniversalIN4cute5tupleIJiiiiEEENS1_10collective13CollectiveMmaINS1_35MainloopSm100TmaUmmaWarpSpecializedILi6ELi2ELi4ENS5_IJNS4_1CILi4EEESB_NSA_ILi1EEEEEEEENS5_IJNSA_ILi128EEESF_NSA_ILi64EEEEEENS_10tfloat32_tENS5_IJlSC_lEEESI_SJ_NS4_8TiledMMAINS4_8MMA_AtomIJNS4_23SM100_MMA_TF32_2x1SM_SSISI_SI_fLi128ELi128ELNS4_4UMMA5MajorE0ELSO_0ELNSN_7ScaleInE0ELSP_0EEEEEENS4_6LayoutINS5_IJSC_SC_SC_EEENS5_IJNSA_ILi0EEESU_SU_EEEEENS5_IJNS4_10UnderscoreESX_SX_EEEEENS4_28SM100_TMA_2SM_LOAD_MULTICASTENS4_14ComposedLayoutINS4_7SwizzleILi3ELi4ELi3EEENS4_18smem_ptr_flag_bitsILi32EEENSS_INS5_IJNSA_ILi8EEENSA_ILi32EEEEEENS5_IJS17_SC_EEEEEEEvNS4_8identityES10_S1B_vS1C_EENS_8epilogue10collective18CollectiveEpilogueINS1E_23Sm100TmaWarpSpecializedILi4ELi2ELi16ELb1ELb0EEEJNS5_IJSG_SF_SG_EEENS5_IJNSS_ISG_SC_EENSS_INS5_IJNSA_ILi16EEENSA_ILi2EEEEEENS5_IJSC_SG_EEEEEEEESI_SJ_SI_SJ_NS1E_6fusion15FusionCallbacksIS1I_NS1R_17LinearCombinationISI_fSI_fLNS_15FloatRoundStyleE2EEES1J_S1Q_JEEENS4_5SM1004TMEM4LOAD26SM100_TMEM_LOAD_32dp32b16xENS4_13SM90_TMA_LOADENS11_INS12_ILi2ELi4ELi3EEES15_NSS_INS5_IJS16_S1L_EEENS5_IJS1L_SC_EEEEEEENS4_39AutoVectorizingCopyWithAssumedAlignmentILi128EEENS4_14SM90_TMA_STOREES26_S28_S28_EEEvvEEEEvNT_6ParamsE:
        .type           _ZN7cutlass13device_kernelINS_4gemm6kernel13GemmUniversalIN4cute5tupleIJiiiiEEENS1_10collective13CollectiveMmaINS1_35MainloopSm100TmaUmmaWarpSpecializedILi6ELi2ELi4ENS5_IJNS4_1CILi4EEESB_NSA_ILi1EEEEEEEENS5_IJNSA_ILi128EEESF_NSA_ILi64EEEEEENS_10tfloat32_tENS5_IJlSC_lEEESI_SJ_NS4_8TiledMMAINS4_8MMA_AtomIJNS4_23SM100_MMA_TF32_2x1SM_SSISI_SI_fLi128ELi128ELNS4_4UMMA5MajorE0ELSO_0ELNSN_7ScaleInE0ELSP_0EEEEEENS4_6LayoutINS5_IJSC_SC_SC_EEENS5_IJNSA_ILi0EEESU_SU_EEEEENS5_IJNS4_10UnderscoreESX_SX_EEEEENS4_28SM100_TMA_2SM_LOAD_MULTICASTENS4_14ComposedLayoutINS4_7SwizzleILi3ELi4ELi3EEENS4_18smem_ptr_flag_bitsILi32EEENSS_INS5_IJNSA_ILi8EEENSA_ILi32EEEEEENS5_IJS17_SC_EEEEEEEvNS4_8identityES10_S1B_vS1C_EENS_8epilogue10collective18CollectiveEpilogueINS1E_23Sm100TmaWarpSpecializedILi4ELi2ELi16ELb1ELb0EEEJNS5_IJSG_SF_SG_EEENS5_IJNSS_ISG_SC_EENSS_INS5_IJNSA_ILi16EEENSA_ILi2EEEEEENS5_IJSC_SG_EEEEEEEESI_SJ_SI_SJ_NS1E_6fusion15FusionCallbacksIS1I_NS1R_17LinearCombinationISI_fSI_fLNS_15FloatRoundStyleE2EEES1J_S1Q_JEEENS4_5SM1004TMEM4LOAD26SM100_TMEM_LOAD_32dp32b16xENS4_13SM90_TMA_LOADENS11_INS12_ILi2ELi4ELi3EEES15_NSS_INS5_IJS16_S1L_EEENS5_IJS1L_SC_EEEEEEENS4_39AutoVectorizingCopyWithAssumedAlignmentILi128EEENS4_14SM90_TMA_STOREES26_S28_S28_EEEvvEEEEvNT_6ParamsE,@function
        .size           _ZN7cutlass13device_kernelINS_4gemm6kernel13GemmUniversalIN4cute5tupleIJiiiiEEENS1_10collective13CollectiveMmaINS1_35MainloopSm100TmaUmmaWarpSpecializedILi6ELi2ELi4ENS5_IJNS4_1CILi4EEESB_NSA_ILi1EEEEEEEENS5_IJNSA_ILi128EEESF_NSA_ILi64EEEEEENS_10tfloat32_tENS5_IJlSC_lEEESI_SJ_NS4_8TiledMMAINS4_8MMA_AtomIJNS4_23SM100_MMA_TF32_2x1SM_SSISI_SI_fLi128ELi128ELNS4_4UMMA5MajorE0ELSO_0ELNSN_7ScaleInE0ELSP_0EEEEEENS4_6LayoutINS5_IJSC_SC_SC_EEENS5_IJNSA_ILi0EEESU_SU_EEEEENS5_IJNS4_10UnderscoreESX_SX_EEEEENS4_28SM100_TMA_2SM_LOAD_MULTICASTENS4_14ComposedLayoutINS4_7SwizzleILi3ELi4ELi3EEENS4_18smem_ptr_flag_bitsILi32EEENSS_INS5_IJNSA_ILi8EEENSA_ILi32EEEEEENS5_IJS17_SC_EEEEEEEvNS4_8identityES10_S1B_vS1C_EENS_8epilogue10collective18CollectiveEpilogueINS1E_23Sm100TmaWarpSpecializedILi4ELi2ELi16ELb1ELb0EEEJNS5_IJSG_SF_SG_EEENS5_IJNSS_ISG_SC_EENSS_INS5_IJNSA_ILi16EEENSA_ILi2EEEEEENS5_IJSC_SG_EEEEEEEESI_SJ_SI_SJ_NS1E_6fusion15FusionCallbacksIS1I_NS1R_17LinearCombinationISI_fSI_fLNS_15FloatRoundStyleE2EEES1J_S1Q_JEEENS4_5SM1004TMEM4LOAD26SM100_TMEM_LOAD_32dp32b16xENS4_13SM90_TMA_LOADENS11_INS12_ILi2ELi4ELi3EEES15_NSS_INS5_IJS16_S1L_EEENS5_IJS1L_SC_EEEEEEENS4_39AutoVectorizingCopyWithAssumedAlignmentILi128EEENS4_14SM90_TMA_STOREES26_S28_S28_EEEvvEEEEvNT_6ParamsE,(.L_x_207 - _ZN7cutlass13device_kernelINS_4gemm6kernel13GemmUniversalIN4cute5tupleIJiiiiEEENS1_10collective13CollectiveMmaINS1_35MainloopSm100TmaUmmaWarpSpecializedILi6ELi2ELi4ENS5_IJNS4_1CILi4EEESB_NSA_ILi1EEEEEEEENS5_IJNSA_ILi128EEESF_NSA_ILi64EEEEEENS_10tfloat32_tENS5_IJlSC_lEEESI_SJ_NS4_8TiledMMAINS4_8MMA_AtomIJNS4_23SM100_MMA_TF32_2x1SM_SSISI_SI_fLi128ELi128ELNS4_4UMMA5MajorE0ELSO_0ELNSN_7ScaleInE0ELSP_0EEEEEENS4_6LayoutINS5_IJSC_SC_SC_EEENS5_IJNSA_ILi0EEESU_SU_EEEEENS5_IJNS4_10UnderscoreESX_SX_EEEEENS4_28SM100_TMA_2SM_LOAD_MULTICASTENS4_14ComposedLayoutINS4_7SwizzleILi3ELi4ELi3EEENS4_18smem_ptr_flag_bitsILi32EEENSS_INS5_IJNSA_ILi8EEENSA_ILi32EEEEEENS5_IJS17_SC_EEEEEEEvNS4_8identityES10_S1B_vS1C_EENS_8epilogue10collective18CollectiveEpilogueINS1E_23Sm100TmaWarpSpecializedILi4ELi2ELi16ELb1ELb0EEEJNS5_IJSG_SF_SG_EEENS5_IJNSS_ISG_SC_EENSS_INS5_IJNSA_ILi16EEENSA_ILi2EEEEEENS5_IJSC_SG_EEEEEEEESI_SJ_SI_SJ_NS1E_6fusion15FusionCallbacksIS1I_NS1R_17LinearCombinationISI_fSI_fLNS_15FloatRoundStyleE2EEES1J_S1Q_JEEENS4_5SM1004TMEM4LOAD26SM100_TMEM_LOAD_32dp32b16xENS4_13SM90_TMA_LOADENS11_INS12_ILi2ELi4ELi3EEES15_NSS_INS5_IJS16_S1L_EEENS5_IJS1L_SC_EEEEEEENS4_39AutoVectorizingCopyWithAssumedAlignmentILi128EEENS4_14SM90_TMA_STOREES26_S28_S28_EEEvvEEEEvNT_6ParamsE)
        .other          _ZN7cutlass13device_kernelINS_4gemm6kernel13GemmUniversalIN4cute5tupleIJiiiiEEENS1_10collective13CollectiveMmaINS1_35MainloopSm100TmaUmmaWarpSpecializedILi6ELi2ELi4ENS5_IJNS4_1CILi4EEESB_NSA_ILi1EEEEEEEENS5_IJNSA_ILi128EEESF_NSA_ILi64EEEEEENS_10tfloat32_tENS5_IJlSC_lEEESI_SJ_NS4_8TiledMMAINS4_8MMA_AtomIJNS4_23SM100_MMA_TF32_2x1SM_SSISI_SI_fLi128ELi128ELNS4_4UMMA5MajorE0ELSO_0ELNSN_7ScaleInE0ELSP_0EEEEEENS4_6LayoutINS5_IJSC_SC_SC_EEENS5_IJNSA_ILi0EEESU_SU_EEEEENS5_IJNS4_10UnderscoreESX_SX_EEEEENS4_28SM100_TMA_2SM_LOAD_MULTICASTENS4_14ComposedLayoutINS4_7SwizzleILi3ELi4ELi3EEENS4_18smem_ptr_flag_bitsILi32EEENSS_INS5_IJNSA_ILi8EEENSA_ILi32EEEEEENS5_IJS17_SC_EEEEEEEvNS4_8identityES10_S1B_vS1C_EENS_8epilogue10collective18CollectiveEpilogueINS1E_23Sm100TmaWarpSpecializedILi4ELi2ELi16ELb1ELb0EEEJNS5_IJSG_SF_SG_EEENS5_IJNSS_ISG_SC_EENSS_INS5_IJNSA_ILi16EEENSA_ILi2EEEEEENS5_IJSC_SG_EEEEEEEESI_SJ_SI_SJ_NS1E_6fusion15FusionCallbacksIS1I_NS1R_17LinearCombinationISI_fSI_fLNS_15FloatRoundStyleE2EEES1J_S1Q_JEEENS4_5SM1004TMEM4LOAD26SM100_TMEM_LOAD_32dp32b16xENS4_13SM90_TMA_LOADENS11_INS12_ILi2ELi4ELi3EEES15_NSS_INS5_IJS16_S1L_EEENS5_IJS1L_SC_EEEEEEENS4_39AutoVectorizingCopyWithAssumedAlignmentILi128EEENS4_14SM90_TMA_STOREES26_S28_S28_EEEvvEEEEvNT_6ParamsE,@"STO_CUDA_ENTRY STV_DEFAULT"
_ZN7cutlass13device_kernelINS_4gemm6kernel13GemmUniversalIN4cute5tupleIJiiiiEEENS1_10collective13CollectiveMmaINS1_35MainloopSm100TmaUmmaWarpSpecializedILi6ELi2ELi4ENS5_IJNS4_1CILi4EEESB_NSA_ILi1EEEEEEEENS5_IJNSA_ILi128EEESF_NSA_ILi64EEEEEENS_10tfloat32_tENS5_IJlSC_lEEESI_SJ_NS4_8TiledMMAINS4_8MMA_AtomIJNS4_23SM100_MMA_TF32_2x1SM_SSISI_SI_fLi128ELi128ELNS4_4UMMA5MajorE0ELSO_0ELNSN_7ScaleInE0ELSP_0EEEEEENS4_6LayoutINS5_IJSC_SC_SC_EEENS5_IJNSA_ILi0EEESU_SU_EEEEENS5_IJNS4_10UnderscoreESX_SX_EEEEENS4_28SM100_TMA_2SM_LOAD_MULTICASTENS4_14ComposedLayoutINS4_7SwizzleILi3ELi4ELi3EEENS4_18smem_ptr_flag_bitsILi32EEENSS_INS5_IJNSA_ILi8EEENSA_ILi32EEEEEENS5_IJS17_SC_EEEEEEEvNS4_8identityES10_S1B_vS1C_EENS_8epilogue10collective18CollectiveEpilogueINS1E_23Sm100TmaWarpSpecializedILi4ELi2ELi16ELb1ELb0EEEJNS5_IJSG_SF_SG_EEENS5_IJNSS_ISG_SC_EENSS_INS5_IJNSA_ILi16EEENSA_ILi2EEEEEENS5_IJSC_SG_EEEEEEEESI_SJ_SI_SJ_NS1E_6fusion15FusionCallbacksIS1I_NS1R_17LinearCombinationISI_fSI_fLNS_15FloatRoundStyleE2EEES1J_S1Q_JEEENS4_5SM1004TMEM4LOAD26SM100_TMEM_LOAD_32dp32b16xENS4_13SM90_TMA_LOADENS11_INS12_ILi2ELi4ELi3EEES15_NSS_INS5_IJS16_S1L_EEENS5_IJS1L_SC_EEEEEEENS4_39AutoVectorizingCopyWithAssumedAlignmentILi128EEENS4_14SM90_TMA_STOREES26_S28_S28_EEEvvEEEEvNT_6ParamsE:
[----:B------:R-:W1:Y:S01]  /*0000*/  LDC R1, c[0x0][0x37c] ;  /* 0x0000df00ff017b82 */ /* 0x000e620000000800 */
[----:B------:R-:W2:Y:S01]  /*0010*/  S2R R69, SR_TID.X ;  /* 0x0000000000457919 */ /* 0x000ea20000002100 */
[----:B------:R-:W3:Y:S06]  /*0020*/  LDCU.64 UR8, c[0x0][0x890] ;  /* 0x00011200ff0877ac */ /* 0x000eec0008000a00 */
[----:B------:R-:W4:Y:S01]  /*0030*/  S2UR UR52, SR_CgaCtaId ;  /* 0x00000000003479c3 */ /* 0x000f220000008800 */
[----:B------:R-:W-:Y:S02]  /*0040*/  PRMT R56, RZ, 0x7610, R56 ;  /* 0x00007610ff387816 */ /* 0x000fe40000000038 */
[----:B------:R-:W-:-:S02]  /*0050*/  ELECT P0, URZ, PT ;  /* 0x0000000000ff782f */ /* 0x000fc40003800000 */
[----:B---3--:R-:W-:-:S04]  /*0060*/  ISETP.NE.U32.AND P1, PT, RZ, UR8, PT ;  /* 0x00000008ff007c0c */ /* 0x008fc8000bf25070 */
[----:B------:R-:W-:Y:S01]  /*0070*/  ISETP.NE.AND.EX P2, PT, RZ, UR9, PT, P1 ;  /* 0x00000009ff007c0c */ /* 0x000fe2000bf45310 */
[----:B----4-:R-:W-:Y:S02]  /*0080*/  ULOP3.LUT UR68, UR52, 0x1, URZ, 0xc0, !UPT ;  /* 0x0000000134447892 */ /* 0x010fe4000f8ec0ff */
[----:B------:R-:W-:Y:S01]  /*0090*/  ULOP3.LUT UR69, UR52, 0x1, URZ, 0x3c, !UPT ;  /* 0x0000000134457892 */ /* 0x000fe2000f8e3cff */
[----:B--2---:R-:W-:-:S05]  /*00a0*/  SHF.R.U32.HI R57, RZ, 0x5, R69 ;  /* 0x00000005ff397819 */ /* 0x004fca0000011645 */
[----:B------:R-:W2:Y:S02]  /*00b0*/  SHFL.IDX PT, R0, R57, RZ, 0x1f ;  /* 0x00001fff39007589 */ /* 0x000ea400000e0000 */
[----:B--2---:R-:W-:Y:S02]  /*00c0*/  R2UR UR22, R0 ;  /* 0x00000000001672ca */ /* 0x004fe400000e0000 */
[----:B-1----:R-:W-:Y:S05]  /*00d0*/  @P2 BRA `(.L_x_0) ;  /* 0x0000000000302947 */ /* 0x002fea0003800000 */
[----:B------:R-:W1:Y:S02]  /*00e0*/  LDCU.64 UR4, c[0x0][0x888] ;  /* 0x00011100ff0477ac */ /* 0x000e640008000a00 */
[----:B-1----:R-:W-:-:S04]  /*00f0*/  UISETP.NE.U32.AND UP0, UPT, UR4, URZ, UPT ;  /* 0x000000ff0400728c */ /* 0x002fc8000bf05070 */
[----:B------:R-:W-:-:S09]  /*0100*/  UISETP.NE.AND.EX UP0, UPT, UR5, URZ, UPT, UP0 ;  /* 0x000000ff0500728c */ /* 0x000fd2000bf05300 */
[----:B------:R-:W-:Y:S05]  /*0110*/  BRA.U !UP0, `(.L_x_1) ;  /* 0x0000000108147547 */ /* 0x000fea000b800000 */
[----:B------:R-:W1:Y:S01]  /*0120*/  LDC.64 R26, c[0x0][0x888] ;  /* 0x00022200ff1a7b82 */ /* 0x000e620000000a00 */
[----:B------:R-:W1:Y:S02]  /*0130*/  LDCU.64 UR4, c[0x0][0x358] ;  /* 0x00006b00ff0477ac */ /* 0x000e640008000a00 */
[----:B-1----:R1:W5:Y:S01]  /*0140*/  LDG.E R26, desc[UR4][R26.64] ;  /* 0x000000041a1a7981 */ /* 0x002362000c1e1900 */
[----:B------:R-:W-:Y:S01]  /*0150*/  HFMA2 R56, -RZ, RZ, 0, 5.9604644775390625e-08 ;  /* 0x00000001ff387431 */ /* 0x000fe200000001ff */
[----:B------:R-:W-:Y:S05]  /*0160*/  BRA `(.L_x_0) ;  /* 0x00000000000c7947 */ /* 0x000fea0003800000 */
.L_x_1:
[----:B------:R-:W1:Y:S01]  /*0170*/  LDCU UR4, c[0x0][0x880] ;  /* 0x00011000ff0477ac */ /* 0x000e620008000800 */
[----:B------:R-:W-:Y:S01]  /*0180*/  HFMA2 R56, -RZ, RZ, 0, 5.9604644775390625e-08 ;  /* 0x00000001ff387431 */ /* 0x000fe200000001ff */
[----:B-1----:R-:W-:-:S07]  /*0190*/  MOV R26, UR4 ;  /* 0x00000004001a7c02 */ /* 0x002fce0008000f00 */
.L_x_0:
[----:B------:R-:W2:Y:S02]  /*01a0*/  LDCU.64 UR4, c[0x0][0x8b0] ;  /* 0x00011600ff0477ac */ /* 0x000ea40008000a00 */
[----:B--2---:R-:W-:-:S04]  /*01b0*/  UISETP.NE.U32.AND UP0, UPT, UR4, URZ, UPT ;  /* 0x000000ff0400728c */ /* 0x004fc8000bf05070 */
[----:B------:R-:W-:-:S09]  /*01c0*/  UISETP.NE.AND.EX UP0, UPT, UR5, URZ, UPT, UP0 ;  /* 0x000000ff0500728c */ /* 0x000fd2000bf05300 */
[----:B------:R-:W-:Y:S05]  /*01d0*/  BRA.U UP0, `(.L_x_2) ;  /* 0x0000000100287547 */ /* 0x000fea000b800000 */
[----:B------:R-:W2:Y:S02]  /*01e0*/  LDCU.64 UR4, c[0x0][0x8a8] ;  /* 0x00011500ff0477ac */ /* 0x000ea40008000a00 */
[----:B--2---:R-:W-:-:S04]  /*01f0*/  UISETP.NE.U32.AND UP0, UPT, UR4, URZ, UPT ;  /* 0x000000ff0400728c */ /* 0x004fc8000bf05070 */
[----:B------:R-:W-:-:S09]  /*0200*/  UISETP.NE.AND.EX UP0, UPT, UR5, URZ, UPT, UP0 ;  /* 0x000000ff0500728c */ /* 0x000fd2000bf05300 */
[----:B------:R-:W-:Y:S05]  /*0210*/  BRA.U !UP0, `(.L_x_3) ;  /* 0x0000000108107547 */ /* 0x000fea000b800000 */
[----:B------:R-:W2:Y:S01]  /*0220*/  LDC.64 R24, c[0x0][0x8a8] ;  /* 0x00022a00ff187b82 */ /* 0x000ea20000000a00 */
[----:B------:R-:W2:Y:S02]  /*0230*/  LDCU.64 UR4, c[0x0][0x358] ;  /* 0x00006b00ff0477ac */ /* 0x000ea40008000a00 */
[----:B--2---:R2:W5:Y:S01]  /*0240*/  LDG.E R24, desc[UR4][R24.64] ;  /* 0x0000000418187981 */ /* 0x004562000c1e1900 */
[----:B------:R-:W-:Y:S05]  /*0250*/  BRA `(.L_x_2) ;  /* 0x0000000000087947 */ /* 0x000fea0003800000 */
.L_x_3:
[----:B------:R-:W2:Y:S02]  /*0260*/  LDCU UR4, c[0x0][0x8a0] ;  /* 0x00011400ff0477ac */ /* 0x000ea40008000800 */
[----:B--2---:R-:W-:Y:S02]  /*0270*/  MOV R24, UR4 ;  /* 0x0000000400187c02 */ /* 0x004fe40008000f00 */
.L_x_2:
[----:B------:R-:W-:Y:S01]  /*0280*/  IMAD.U32 R0, RZ, RZ, UR22 ;  /* 0x00000016ff007e24 */ /* 0x000fe2000f8e00ff */
[----:B------:R-:W-:Y:S04]  /*0290*/  BSSY.RECONVERGENT B0, `(.L_x_4) ;  /* 0x000000c000007945 */ /* 0x000fe80003800200 */
[C---:B------:R-:W-:Y:S02]  /*02a0*/  ISETP.NE.OR P3, PT, R0.reuse, 0x1, !P0 ;  /* 0x000000010000780c */ /* 0x040fe40004765670 */
[----:B------:R-:W-:-:S11]  /*02b0*/  ISETP.NE.OR P2, PT, R0, 0x3, !P0 ;  /* 0x000000030000780c */ /* 0x000fd60004745670 */
[----:B------:R-:W-:Y:S05]  /*02c0*/  @P3 BRA `(.L_x_5) ;  /* 0x0000000000203947 */ /* 0x000fea0003800000 */
[----:B------:R-:W3:Y:S02]  /*02d0*/  LDCU.64 UR4, c[0x0][0x348] ;  /* 0x00006900ff0477ac */ /* 0x000ee40008000a00 */
[----:B---3--:R-:W-:Y:S02]  /*02e0*/  UIADD3 UR6, UP1, UPT, UR4, 0x80, URZ ;  /* 0x0000008004067890 */ /* 0x008fe4000ff3e0ff */
[----:B------:R-:W-:Y:S02]  /*02f0*/  UIADD3 UR4, UP0, UPT, UR4, 0x180, URZ ;  /* 0x0000018004047890 */ /* 0x000fe4000ff1e0ff */
[----:B------:R-:W-:Y:S02]  /*0300*/  UIADD3.X UR7, UPT, UPT, URZ, UR5, URZ, UP1, !UPT ;  /* 0x00000005ff077290 */ /* 0x000fe40008ffe4ff */
[----:B------:R-:W-:-:S07]  /*0310*/  UIADD3.X UR5, UPT, UPT, URZ, UR5, URZ, UP0, !UPT ;  /* 0x00000005ff057290 */ /* 0x000fce00087fe4ff */
[----:B------:R3:W-:Y:S02]  /*0320*/  UTMACCTL.PF [UR6] ;  /* 0x00000000060079b9 */ /* 0x0007e40008040000 */
[----:B------:R3:W-:Y:S02]  /*0330*/  UTMACCTL.PF [UR4] ;  /* 0x00000000040079b9 */ /* 0x0007e40008040000 */
[----:B---3--:R-:W-:Y:S01]  /*0340*/  NOP ;  /* 0x0000000000007918 */ /* 0x008fe20000000000 */
.L_x_5:
[----:B------:R-:W-:Y:S05]  /*0350*/  BSYNC.RECONVERGENT B0 ;  /* 0x0000000000007941 */ /* 0x000fea0003800200 */
.L_x_4:
[----:B------:R-:W-:Y:S04]  /*0360*/  BSSY.RECONVERGENT B0, `(.L_x_6) ;  /* 0x000000a000007945 */ /* 0x000fe80003800200 */
        /* <DEDUP_REMOVED lines=9> */
.L_x_7:
[----:B------:R-:W-:Y:S05]  /*0400*/  BSYNC.RECONVERGENT B0 ;  /* 0x0000000000007941 */ /* 0x000fea0003800200 */
.L_x_6:
[----:B------:R-:W3:Y:S01]  /*0410*/  LDCU.64 UR4, c[0x0][0x888] ;  /* 0x00011100ff0477ac */ /* 0x000ee20008000a00 */
[----:B------:R-:W-:Y:S01]  /*0420*/  ISETP.NE.AND.EX P1, PT, RZ, UR9, PT, P1 ;  /* 0x00000009ff007c0c */ /* 0x000fe2000bf25310 */
[----:B------:R-:W-:Y:S01]  /*0430*/  UPLOP3.LUT UP3, UPT, UPT, UPT, UPT, 0x80, 0x8 ;  /* 0x000000000008789c */ /* 0x000fe20003f6f070 */
[----:B---3--:R-:W-:-:S04]  /*0440*/  ISETP.NE.U32.AND P2, PT, RZ, UR4, PT ;  /* 0x00000004ff007c0c */ /* 0x008fc8000bf45070 */
[----:B------:R-:W-:-:S13]  /*0450*/  ISETP.NE.AND.EX P2, PT, RZ, UR5, PT, P2 ;  /* 0x00000005ff007c0c */ /* 0x000fda000bf45320 */
[----:B------:R-:W-:Y:S05]  /*0460*/  @P2 BRA P1, `(.L_x_8) ;  /* 0x0000000000282947 */ /* 0x000fea0000800000 */
[----:B------:R-:W-:Y:S01]  /*0470*/  UISETP.NE.U32.AND UP0, UPT, UR8, URZ, UPT ;  /* 0x000000ff0800728c */ /* 0x000fe2000bf05070 */
[----:B-----5:R-:W-:Y:S01]  /*0480*/  FSETP.NEU.AND P1, PT, R26, RZ, PT ;  /* 0x000000ff1a00720b */ /* 0x020fe20003f2d000 */
[----:B------:R-:W-:Y:S02]  /*0490*/  UISETP.NE.U32.AND UP2, UPT, UR4, URZ, UPT ;  /* 0x000000ff0400728c */ /* 0x000fe4000bf45070 */
[----:B------:R-:W-:Y:S02]  /*04a0*/  UISETP.NE.AND.EX UP1, UPT, UR9, URZ, UPT, UP0 ;  /* 0x000000ff0900728c */ /* 0x000fe4000bf25300 */
[----:B------:R-:W-:-:S04]  /*04b0*/  UISETP.NE.AND.EX UP0, UPT, UR5, URZ, UPT, UP2 ;  /* 0x000000ff0500728c */ /* 0x000fc8000bf05320 */
[----:B------:R-:W-:-:S04]  /*04c0*/  USEL UR4, URZ, 0xffffffff, UP0 ;  /* 0xffffffffff047887 */ /* 0x000fc80008000000 */
[----:B------:R-:W-:Y:S01]  /*04d0*/  VOTEU.ANY UP0, P1 ;  /* 0x0000000000ff7886 */ /* 0x000fe20000800100 */
[----:B------:R-:W-:-:S04]  /*04e0*/  @!UP1 USEL UR4, URZ, 0xffffffff, UP0 ;  /* 0xffffffffff049887 */ /* 0x000fc80008000000 */
[----:B------:R-:W-:-:S04]  /*04f0*/  ULOP3.LUT UR4, UR4, 0x1, URZ, 0xc0, !UPT ;  /* 0x0000000104047892 */ /* 0x000fc8000f8ec0ff */
[----:B------:R-:W-:-:S11]  /*0500*/  UISETP.NE.U32.AND UP3, UPT, UR4, 0x1, UPT ;  /* 0x000000010400788c */ /* 0x000fd6000bf65070 */
.L_x_8:
[----:B------:R-:W3:Y:S01]  /*0510*/  SHFL.IDX PT, R0, R57, RZ, 0x1f ;  /* 0x00001fff39007589 */ /* 0x000ee200000e0000 */
[----:B------:R-:W-:-:S04]  /*0520*/  UISETP.NE.AND UP0, UPT, UR22, 0x2, UPT ;  /* 0x000000021600788c */ /* 0x000fc8000bf05270 */
[----:B------:R-:W-:Y:S02]  /*0530*/  UISETP.EQ.AND UP1, UPT, UR68, URZ, !UP0 ;  /* 0x000000ff4400728c */ /* 0x000fe4000c722270 */
[----:B------:R-:W-:-:S04]  /*0540*/  USEL UR54, URZ, 0x1, UP0 ;  /* 0x00000001ff367887 */ /* 0x000fc80008000000 */
[----:B------:R-:W-:Y:S02]  /*0550*/  PLOP3.LUT P4, PT, P0, PT, UP1, 0x80, 0x8 ;  /* 0x000000000008781c */ /* 0x000fe4000078f018 */
[----:B---3--:R-:W-:-:S13]  /*0560*/  ISETP.NE.AND P1, PT, R0, RZ, PT ;  /* 0x000000ff0000720c */ /* 0x008fda0003f25270 */
[----:B------:R-:W-:Y:S05]  /*0570*/  @P1 BRA `(.L_x_9) ;  /* 0x0000000000641947 */ /* 0x000fea0003800000 */
[----:B------:R-:W-:Y:S01]  /*0580*/  UMOV UR4, 0x400 ;  /* 0x0000040000047882 */ /* 0x000fe20000000000 */
[----:B------:R-:W-:Y:S01]  /*0590*/  UMOV UR8, 0x1 ;  /* 0x0000000100087882 */ /* 0x000fe20000000000 */
[----:B------:R-:W-:Y:S01]  /*05a0*/  UMOV UR6, 0x5 ;  /* 0x0000000500067882 */ /* 0x000fe20000000000 */
[----:B------:R-:W-:Y:S02]  /*05b0*/  ULEA UR4, UR52, UR4, 0x18 ;  /* 0x0000000434047291 */ /* 0x000fe4000f8ec0ff */
[----:B------:R-:W-:-:S04]  /*05c0*/  UIADD3 UR8, UPT, UPT, -UR8, 0x100000, URZ ;  /* 0x0010000008087890 */ /* 0x000fc8000fffe1ff */
[----:B------:R-:W-:Y:S02]  /*05d0*/  USHF.L.U32 UR9, UR8, 0xb, URZ ;  /* 0x0000000b08097899 */ /* 0x000fe400080006ff */
[----:B------:R-:W-:Y:S02]  /*05e0*/  USHF.L.U32 UR8, UR8, 0x1, URZ ;  /* 0x0000000108087899 */ /* 0x000fe400080006ff */
[----:B------:R-:W-:-:S04]  /*05f0*/  UIADD3 UR6, UPT, UPT, -UR6, 0x100000, URZ ;  /* 0x0010000006067890 */ /* 0x000fc8000fffe1ff */
[----:B------:R-:W-:Y:S02]  /*0600*/  USHF.L.U32 UR7, UR6, 0xb, URZ ;  /* 0x0000000b06077899 */ /* 0x000fe400080006ff */
[----:B------:R-:W-:Y:S01]  /*0610*/  USHF.L.U32 UR6, UR6, 0x1, URZ ;  /* 0x0000000106067899 */ /* 0x000fe200080006ff */
[----:B------:R-:W-:Y:S01]  /*0620*/  ELECT P1, URZ, PT ;  /* 0x0000000000ff782f */ /* 0x000fe20003820000 */
[----:B------:R-:W3:Y:S02]  /*0630*/  FENCE.VIEW.ASYNC.S ;  /* 0x00000000000073c6 */ /* 0x000ee40000000000 */
[----:B---3--:R3:W4:Y:S08]  /*0640*/  SYNCS.EXCH.64 URZ, [UR4], UR8 ;  /* 0x0000000804ff75b2 */ /* 0x0087300008000100 */
[----:B------:R3:W1:Y:S01]  /*0650*/  SYNCS.EXCH.64 URZ, [UR4+0x30], UR6 ;  /* 0x0000300604ff75b2 */ /* 0x0006620008000100 */
        /* <DEDUP_REMOVED lines=10> */
[----:B------:R-:W-:Y:S01]  /*0700*/  NOP ;  /* 0x0000000000007918 */ /* 0x000fe20000000000 */
.L_x_9:
[----:B------:R-:W2:Y:S01]  /*0710*/  SHFL.IDX PT, R0, R57, RZ, 0x1f ;  /* 0x00001fff39007589 */ /* 0x000ea200000e0000 */
[----:B------:R-:W-:Y:S01]  /*0720*/  NOP ;  /* 0x0000000000007918 */ /* 0x000fe20000000000 */
[----:B--2---:R-:W-:-:S13]  /*0730*/  ISETP.NE.AND P1, PT, R0, 0x1, PT ;  /* 0x000000010000780c */ /* 0x004fda0003f25270 */
[----:B------:R-:W-:Y:S05]  /*0740*/  @P1 BRA `(.L_x_10) ;  /* 0x0000000000541947 */ /* 0x000fea0003800000 */
[----:B---3--:R-:W-:Y:S01]  /*0750*/  UMOV UR4, 0x400 ;  /* 0x0000040000047882 */ /* 0x008fe20000000000 */
        /* <DEDUP_REMOVED lines=10> */
[----:B------:R-:W2:Y:S02]  /*0800*/  FENCE.VIEW.ASYNC.S ;  /* 0x00000000000073c6 */ /* 0x000ea40000000000 */
[----:B--2---:R2:W3:Y:S08]  /*0810*/  SYNCS.EXCH.64 URZ, [UR4+0x60], UR8 ;  /* 0x0000600804ff75b2 */ /* 0x0044f00008000100 */
        /* <DEDUP_REMOVED lines=8> */
.L_x_10:
[----:B------:R-:W4:Y:S01]  /*08a0*/  SHFL.IDX PT, R0, R57, RZ, 0x1f ;  /* 0x00001fff39007589 */ /* 0x000f2200000e0000 */
[----:B------:R-:W-:Y:S01]  /*08b0*/  NOP ;  /* 0x0000000000007918 */ /* 0x000fe20000000000 */
[----:B----4-:R-:W-:-:S13]  /*08c0*/  ISETP.NE.AND P1, PT, R0, 0x3, PT ;  /* 0x000000030000780c */ /* 0x010fda0003f25270 */
[----:B------:R-:W-:Y:S05]  /*08d0*/  @P1 BRA `(.L_x_11) ;  /* 0x00000000002c1947 */ /* 0x000fea0003800000 */
[----:B--23--:R-:W-:Y:S01]  /*08e0*/  UMOV UR6, 0x400 ;  /* 0x0000040000067882 */ /* 0x00cfe20000000000 */
[----:B------:R-:W-:Y:S01]  /*08f0*/  UMOV UR4, 0x20 ;  /* 0x0000002000047882 */ /* 0x000fe20000000000 */
[----:B------:R-:W-:Y:S02]  /*0900*/  ULEA UR6, UR52, UR6, 0x18 ;  /* 0x0000000634067291 */ /* 0x000fe4000f8ec0ff */
[----:B------:R-:W-:-:S04]  /*0910*/  UIADD3 UR4, UPT, UPT, -UR4, 0x100000, URZ ;  /* 0x0010000004047890 */ /* 0x000fc8000fffe1ff */
[----:B------:R-:W-:Y:S02]  /*0920*/  USHF.L.U32 UR5, UR4, 0xb, URZ ;  /* 0x0000000b04057899 */ /* 0x000fe400080006ff */
[----:B------:R-:W-:Y:S01]  /*0930*/  USHF.L.U32 UR4, UR4, 0x1, URZ ;  /* 0x0000000104047899 */ /* 0x000fe200080006ff */
[----:B------:R-:W-:Y:S01]  /*0940*/  ELECT P1, URZ, PT ;  /* 0x0000000000ff782f */ /* 0x000fe20003820000 */
[----:B------:R-:W2:Y:S10]  /*0950*/  FENCE.VIEW.ASYNC.S ;  /* 0x00000000000073c6 */ /* 0x000eb40000000000 */
[----:B--2---:R4:W2:Y:S01]  /*0960*/  SYNCS.EXCH.64 URZ, [UR6+0xa0], UR4 ;  /* 0x0000a00406ff75b2 */ /* 0x0048a20008000100 */
[----:B------:R4:W3:Y:S02]  /*0970*/  SYNCS.EXCH.64 URZ, [UR6+0xa8], UR4 ;  /* 0x0000a80406ff75b2 */ /* 0x0008e40008000100 */
[----:B----4-:R-:W-:Y:S01]  /*0980*/  NOP ;  /* 0x0000000000007918 */ /* 0x010fe20000000000 */
.L_x_11:
[----:B------:R-:W4:Y:S01]  /*0990*/  SHFL.IDX PT, R0, R57, RZ, 0x1f ;  /* 0x00001fff39007589 */ /* 0x000f2200000e0000 */
[----:B------:R-:W-:Y:S01]  /*09a0*/  NOP ;  /* 0x0000000000007918 */ /* 0x000fe20000000000 */
[----:B----4-:R-:W-:-:S13]  /*09b0*/  ISETP.NE.AND P1, PT, R0, 0x4, PT ;  /* 0x000000040000780c */ /* 0x010fda0003f25270 */
[----:B------:R-:W-:Y:S05]  /*09c0*/  @P1 BRA `(.L_x_12) ;  /* 0x0000000000481947 */ /* 0x000fea0003800000 */
[----:B--23--:R-:W-:Y:S01]  /*09d0*/  UMOV UR4, 0xe20 ;  /* 0x00000e2000047882 */ /* 0x00cfe20000000000 */
[----:B------:R-:W-:Y:S01]  /*09e0*/  UMOV UR6, 0x400 ;  /* 0x0000040000067882 */ /* 0x000fe20000000000 */
[----:B------:R-:W-:Y:S01]  /*09f0*/  USEL UR4, UR4, 0xc20, UP3 ;  /* 0x00000c2004047887 */ /* 0x000fe20009800000 */
        /* <DEDUP_REMOVED lines=10> */
[----:B--2---:R4:W2:Y:S08]  /*0aa0*/  SYNCS.EXCH.64 URZ, [UR6+0xb0], UR8 ;  /* 0x0000b00806ff75b2 */ /* 0x0048b00008000100 */
[----:B------:R4:W3:Y:S01]  /*0ab0*/  SYNCS.EXCH.64 URZ, [UR6+0xc0], UR4 ;  /* 0x0000c00406ff75b2 */ /* 0x0008e20008000100 */
[----:B------:R4:W1:Y:S01]  /*0ac0*/  SYNCS.EXCH.64 URZ, [UR6+0xb8], UR8 ;  /* 0x0000b80806ff75b2 */ /* 0x0008620008000100 */
[----:B------:R4:W1:Y:S02]  /*0ad0*/  SYNCS.EXCH.64 URZ, [UR6+0xc8], UR4 ;  /* 0x0000c80406ff75b2 */ /* 0x0008640008000100 */
[----:B----4-:R-:W-:Y:S01]  /*0ae0*/  NOP ;  /* 0x0000000000007918 */ /* 0x010fe20000000000 */
.L_x_12:
[----:B------:R-:W4:Y:S01]  /*0af0*/  SHFL.IDX PT, R0, R57, RZ, 0x1f ;  /* 0x00001fff39007589 */ /* 0x000f2200000e0000 */
[----:B------:R-:W-:Y:S01]  /*0b00*/  NOP ;  /* 0x0000000000007918 */ /* 0x000fe20000000000 */
[----:B----4-:R-:W-:-:S13]  /*0b10*/  ISETP.NE.AND P1, PT, R0, 0x5, PT ;  /* 0x000000050000780c */ /* 0x010fda0003f25270 */
[----:B------:R-:W-:Y:S05]  /*0b20*/  @P1 BRA `(.L_x_13) ;  /* 0x0000000000541947 */ /* 0x000fea0003800000 */
[----:B--23--:R-:W-:Y:S01]  /*0b30*/  UMOV UR4, 0x400 ;  /* 0x0000040000047882 */ /* 0x00cfe20000000000 */
        /* <DEDUP_REMOVED lines=14> */
[----:B------:R4:W1:Y:S01]  /*0c20*/  SYNCS.EXCH.64 URZ, [UR4+0xf8], UR8 ;  /* 0x0000f80804ff75b2 */ /* 0x0008620008000100 */
[----:B------:R4:W1:Y:S01]  /*0c30*/  SYNCS.EXCH.64 URZ, [UR4+0xe0], UR6 ;  /* 0x0000e00604ff75b2 */ /* 0x0008620008000100 */
[----:B------:R4:W1:Y:S01]  /*0c40*/  SYNCS.EXCH.64 URZ, [UR4+0x100], UR8 ;  /* 0x0001000804ff75b2 */ /* 0x0008620008000100 */
[----:B------:R4:W1:Y:S01]  /*0c50*/  SYNCS.EXCH.64 URZ, [UR4+0xe8], UR6 ;  /* 0x0000e80604ff75b2 */ /* 0x0008620008000100 */
[----:B------:R4:W1:Y:S02]  /*0c60*/  SYNCS.EXCH.64 URZ, [UR4+0x108], UR8 ;  /* 0x0001080804ff75b2 */ /* 0x0008640008000100 */
[----:B----4-:R-:W-:Y:S01]  /*0c70*/  NOP ;  /* 0x0000000000007918 */ /* 0x010fe20000000000 */
.L_x_13:
[----:B------:R-:W4:Y:S01]  /*0c80*/  SHFL.IDX PT, R0, R57, RZ, 0x1f ;  /* 0x00001fff39007589 */ /* 0x000f2200000e0000 */
[----:B------:R-:W-:Y:S01]  /*0c90*/  ISETP.NE.OR P0, PT, RZ, UR22, !P0 ;  /* 0x00000016ff007c0c */ /* 0x000fe2000c705670 */
        /* <DEDUP_REMOVED lines=12> */
[----:B------:R4:W3:Y:S01]  /*0d60*/  SYNCS.EXCH.64 URZ, [UR4+0x120], UR6 ;  /* 0x0001200604ff75b2 */ /* 0x0008e20008000100 */
[----:B------:R4:W1:Y:S01]  /*0d70*/  SYNCS.EXCH.64 URZ, [UR4+0x118], UR6 ;  /* 0x0001180604ff75b2 */ /* 0x0008620008000100 */
[----:B------:R4:W1:Y:S02]  /*0d80*/  SYNCS.EXCH.64 URZ, [UR4+0x128], UR6 ;  /* 0x0001280604ff75b2 */ /* 0x0008640008000100 */
[----:B----4-:R-:W-:Y:S01]  /*0d90*/  NOP ;  /* 0x0000000000007918 */ /* 0x010fe20000000000 */
.L_x_14:
[----:B------:R-:W-:Y:S01]  /*0da0*/  VOTEU.ALL UP0, P0 ;  /* 0x0000000000ff7886 */ /* 0x000fe20000000000 */
[----:B--23--:R-:W-:Y:S01]  /*0db0*/  UMOV UR4, 0x20 ;  /* 0x0000002000047882 */ /* 0x00cfe20000000000 */
[----:B------:R-:W2:Y:S01]  /*0dc0*/  LDCU UR28, c[0x0][0x36c] ;  /* 0x00006d80ff1c77ac */ /* 0x000ea20008000800 */
[----:B------:R-:W-:Y:S01]  /*0dd0*/  NOP ;  /* 0x0000000000007918 */ /* 0x000fe20000000000 */
[----:B------:R-:W-:Y:S01]  /*0de0*/  LOP3.LUT R0, R69, 0x1f, RZ, 0xc0, !PT ;  /* 0x0000001f45007812 */ /* 0x000fe200078ec0ff */
[----:B------:R-:W-:Y:S01]  /*0df0*/  @!UP0 UMOV UR6, 0x400 ;  /* 0x0000040000068882 */ /* 0x000fe20000000000 */
[----:B------:R-:W-:-:S04]  /*0e00*/  @!UP0 UIADD3 UR4, UPT, UPT, -UR4, 0x100000, URZ ;  /* 0x0010000004048890 */ /* 0x000fc8000fffe1ff */
[----:B------:R-:W-:Y:S02]  /*0e10*/  @!UP0 USHF.L.U32 UR5, UR4, 0xb, URZ ;  /* 0x0000000b04058899 */ /* 0x000fe400080006ff */
[----:B------:R-:W-:Y:S02]  /*0e20*/  @!UP0 USHF.L.U32 UR4, UR4, 0x1, URZ ;  /* 0x0000000104048899 */ /* 0x000fe400080006ff */
[----:B------:R-:W-:Y:S01]  /*0e30*/  @!UP0 ULEA UR6, UR52, UR6, 0x18 ;  /* 0x0000000634068291 */ /* 0x000fe2000f8ec0ff */
[----:B------:R-:W-:Y:S01]  /*0e40*/  VOTEU.ALL UP0, P0 ;  /* 0x0000000000ff7886 */ /* 0x000fe20000000000 */
[----:B------:R-:W-:Y:S02]  /*0e50*/  UISETP.NE.AND UP4, UPT, UR22, URZ, UPT ;  /* 0x000000ff1600728c */ /* 0x000fe4000bf85270 */
[----:B--2---:R-:W-:Y:S01]  /*0e60*/  UISETP.EQ.U32.AND UP1, UPT, UR28, 0x1, UPT ;  /* 0x000000011c00788c */ /* 0x004fe2000bf22070 */
[----:B------:R-:W2:Y:S07]  /*0e70*/  FENCE.VIEW.ASYNC.S ;  /* 0x00000000000073c6 */ /* 0x000eae0000000000 */
[----:B--2---:R2:W3:Y:S01]  /*0e80*/  @!UP0 SYNCS.EXCH.64 URZ, [UR6+0x130], UR4 ;  /* 0x0001300406ff85b2 */ /* 0x0044e20008000100 */
[----:B------:R-:W-:Y:S05]  /*0e90*/  BRA.U !UP1, `(.L_x_15) ;  /* 0x0000000109087547 */ /* 0x000fea000b800000 */
[----:B-1-3--:R-:W-:Y:S01]  /*0ea0*/  UCGABAR_ARV ;  /* 0x00000000000079c7 */ /* 0x00afe20008000000 */
[----:B------:R-:W-:Y:S05]  /*0eb0*/  BRA `(.L_x_16) ;  /* 0x0000000000047947 */ /* 0x000fea0003800000 */
.L_x_15:
[----:B-1-3--:R-:W-:Y:S01]  /*0ec0*/  NOP ;  /* 0x0000000000007918 */ /* 0x00afe20000000000 */
.L_x_16:
[----:B------:R-:W1:Y:S01]  /*0ed0*/  S2UR UR8, SR_CTAID.Y ;  /* 0x00000000000879c3 */ /* 0x000e620000002600 */
[----:B------:R-:W-:-:S05]  /*0ee0*/  CS2R.32 R58, SR_CgaSize ;  /* 0x00000000003a7805 */ /* 0x000fca0000008a00 */
[----:B------:R-:W-:-:S05]  /*0ef0*/  IMAD R58, R58, -0xa0, RZ ;  /* 0xffffff603a3a7824 */ /* 0x000fca00078e02ff */
[----:B------:R-:W-:-:S14]  /*0f00*/  R2UR UR9, R58 ;  /* 0x000000003a0972ca */ /* 0x000fdc00000e0000 */
[----:B------:R-:W3:Y:S01]  /*0f10*/  LDCU UR9, c[0x0][UR9+0x2b4] ;  /* 0x00005680090977ac */ /* 0x000ee20008000800 */
[----:B------:R-:W-:-:S05]  /*0f20*/  CS2R.32 R58, SR_CgaSize ;  /* 0x00000000003a7805 */ /* 0x000fca0000008a00 */
[----:B------:R-:W-:-:S05]  /*0f30*/  IMAD R58, R58, -0xa0, RZ ;  /* 0xffffff603a3a7824 */ /* 0x000fca00078e02ff */
[----:B------:R-:W-:-:S14]  /*0f40*/  R2UR UR10, R58 ;  /* 0x000000003a0a72ca */ /* 0x000fdc00000e0000 */
[----:B------:R-:W4:Y:S01]  /*0f50*/  LDCU UR10, c[0x0][UR10+0x2b0] ;  /* 0x000056000a0a77ac */ /* 0x000f220008000800 */
[----:B------:R-:W4:Y:S01]  /*0f60*/  S2UR UR26, SR_CTAID.X ;  /* 0x00000000001a79c3 */ /* 0x000f220000002500 */
[----:B--2---:R-:W-:Y:S02]  /*0f70*/  USHF.R.U32.HI UR4, URZ, 0x2, UR52 ;  /* 0x00000002ff047899 */ /* 0x004fe40008011634 */
[----:B------:R-:W-:Y:S02]  /*0f80*/  USHF.R.U32.HI UR7, URZ, 0x1, UR52 ;  /* 0x00000001ff077899 */ /* 0x000fe40008011634 */
[----:B------:R-:W-:Y:S02]  /*0f90*/  ULOP3.LUT UR55, UR4, 0x3, URZ, 0xc0, !UPT ;  /* 0x0000000304377892 */ /* 0x000fe4000f8ec0ff */
[----:B------:R-:W-:Y:S01]  /*0fa0*/  ULOP3.LUT UR5, UR68, 0xc, UR52, 0xf8, !UPT ;  /* 0x0000000c44057892 */ /* 0x000fe2000f8ef834 */
[----:B------:R-:W2:Y:S01]  /*0fb0*/  S2UR UR36, SR_CTAID.Z ;  /* 0x00000000002479c3 */ /* 0x000ea20000002700 */
[----:B------:R-:W-:-:S05]  /*0fc0*/  CS2R.32 R58, SR_CgaSize ;  /* 0x00000000003a7805 */ /* 0x000fca0000008a00 */
[----:B------:R-:W-:-:S05]  /*0fd0*/  IMAD R58, R58, -0xa0, RZ ;  /* 0xffffff603a3a7824 */ /* 0x000fca00078e02ff */
[----:B------:R-:W-:-:S14]  /*0fe0*/  R2UR UR63, R58 ;  /* 0x000000003a3f72ca */ /* 0x000fdc00000e0000 */
[----:B------:R-:W2:Y:S01]  /*0ff0*/  LDCU UR63, c[0x0][UR63+0x2a0] ;  /* 0x000054003f3f77ac */ /* 0x000ea20008000800 */
[----:B------:R-:W2:Y:S01]  /*1000*/  LDCU UR23, c[0x0][0xb24] ;  /* 0x00016480ff1777ac */ /* 0x000ea20008000800 */
[----:B-1----:R-:W-:Y:S01]  /*1010*/  I2FP.F32.U32 R2, UR8 ;  /* 0x0000000800027c45 */ /* 0x002fe20008201000 */
[----:B------:R-:W-:Y:S02]  /*1020*/  ULOP3.LUT UR57, UR7, 0x1, URZ, 0xc0, !UPT ;  /* 0x0000000107397892 */ /* 0x000fe4000f8ec0ff */
[----:B------:R-:W-:Y:S02]  /*1030*/  UISETP.GT.U32.AND UP0, UPT, UR5, 0xffff, UPT ;  /* 0x0000ffff0500788c */ /* 0x000fe4000bf04070 */
[----:B---3--:R-:W-:Y:S01]  /*1040*/  FMUL R2, R2, UR9 ;  /* 0x0000000902027c20 */ /* 0x008fe20008400000 */
[----:B------:R-:W-:Y:S01]  /*1050*/  ULOP3.LUT UR6, UR52, 0x3, URZ, 0xc0, !UPT ;  /* 0x0000000334067892 */ /* 0x000fe2000f8ec0ff */
[----:B----4-:R-:W-:Y:S01]  /*1060*/  I2FP.F32.U32 R3, UR26 ;  /* 0x0000001a00037c45 */ /* 0x010fe20008201000 */
[----:B------:R-:W-:-:S03]  /*1070*/  USEL UR5, UR5, 0xffff, !UP0 ;  /* 0x0000ffff05057887 */ /* 0x000fc6000c000000 */
[----:B------:R-:W1:Y:S01]  /*1080*/  F2I.U32.TRUNC.NTZ R2, R2 ;  /* 0x0000000200027305 */ /* 0x000e62000020f000 */
[----:B------:R-:W-:Y:S01]  /*1090*/  UISETP.GT.U32.AND UP1, UPT, UR6, 0xffff, UPT ;  /* 0x0000ffff0600788c */ /* 0x000fe2000bf24070 */
[----:B------:R-:W-:Y:S01]  /*10a0*/  FMUL R3, R3, UR10 ;  /* 0x0000000a03037c20 */ /* 0x000fe20008400000 */
[----:B------:R-:W-:-:S05]  /*10b0*/  CS2R.32 R58, SR_CgaSize ;  /* 0x00000000003a7805 */ /* 0x000fca0000008a00 */
[----:B------:R-:W-:-:S05]  /*10c0*/  IMAD R58, R58, -0xa0, RZ ;  /* 0xffffff603a3a7824 */ /* 0x000fca00078e02ff */
[----:B------:R-:W-:-:S14]  /*10d0*/  R2UR UR10, R58 ;  /* 0x000000003a0a72ca */ /* 0x000fdc00000e0000 */
[----:B------:R-:W3:Y:S01]  /*10e0*/  LDCU UR10, c[0x0][UR10+0x2a4] ;  /* 0x000054800a0a77ac */ /* 0x000ee20008000800 */
[----:B------:R-:W-:Y:S01]  /*10f0*/  ULOP3.LUT UR5, UR5, 0xffff, URZ, 0xc0, !UPT ;  /* 0x0000ffff05057892 */ /* 0x000fe2000f8ec0ff */
[----:B------:R-:W4:Y:S01]  /*1100*/  F2I.U32.TRUNC.NTZ R3, R3 ;  /* 0x0000000300037305 */ /* 0x000f22000020f000 */
[----:B------:R-:W-:Y:S01]  /*1110*/  USEL UR6, UR6, 0xffff, !UP1 ;  /* 0x0000ffff06067887 */ /* 0x000fe2000c800000 */
[----:B------:R-:W-:Y:S01]  /*1120*/  UMOV UR31, 0x5 ;  /* 0x00000005001f7882 */ /* 0x000fe20000000000 */
[----:B------:R-:W-:Y:S02]  /*1130*/  USHF.L.U32 UR40, UR52, 0x7, URZ ;  /* 0x0000000734287899 */ /* 0x000fe400080006ff */
[----:B------:R-:W-:Y:S01]  /*1140*/  USHF.L.U32 UR31, UR31, UR5, URZ ;  /* 0x000000051f1f7299 */ /* 0x000fe200080006ff */
[----:B-1----:R-:W-:Y:S01]  /*1150*/  R2UR UR4, R2 ;  /* 0x00000000020472ca */ /* 0x002fe200000e0000 */
[----:B------:R-:W-:Y:S01]  /*1160*/  USHF.L.U32 UR39, UR52, 0x9, URZ ;  /* 0x0000000934277899 */ /* 0x000fe200080006ff */
[----:B------:R-:W-:Y:S01]  /*1170*/  PRMT R2, RZ, 0x7610, R2 ;  /* 0x00007610ff027816 */ /* 0x000fe20000000002 */
[----:B------:R-:W-:Y:S01]  /*1180*/  ULOP3.LUT UR6, UR6, 0xffff, URZ, 0xc0, !UPT ;  /* 0x0000ffff06067892 */ /* 0x000fe2000f8ec0ff */
[----:B------:R-:W-:Y:S01]  /*1190*/  UMOV UR37, 0x1111 ;  /* 0x0000111100257882 */ /* 0x000fe20000000000 */
[----:B------:R-:W1:Y:S01]  /*11a0*/  LDCU UR45, c[0x0][0xb24] ;  /* 0x00016480ff2d77ac */ /* 0x000e620008000800 */
[----:B----4-:R-:W-:-:S02]  /*11b0*/  R2UR UR7, R3 ;  /* 0x00000000030772ca */ /* 0x010fc400000e0000 */
[----:B------:R-:W-:Y:S01]  /*11c0*/  PRMT R3, RZ, 0x7610, R3 ;  /* 0x00007610ff037816 */ /* 0x000fe20000000003 */
[----:B------:R-:W4:Y:S04]  /*11d0*/  LDCU UR27, c[0x0][0xb30] ;  /* 0x00016600ff1b77ac */ /* 0x000f280008000800 */
[----:B------:R-:W-:Y:S02]  /*11e0*/  UIADD3 UR4, UPT, UPT, -UR4, URZ, URZ ;  /* 0x000000ff04047290 */ /* 0x000fe4000fffe1ff */
[----:B------:R-:W-:Y:S02]  /*11f0*/  UISETP.NE.AND UP5, UPT, UR22, 0x2, UPT ;  /* 0x000000021600788c */ /* 0x000fe4000bfa5270 */
[----:B---3--:R-:W-:Y:S02]  /*1200*/  UIMAD UR4, UR10, UR4, UR8 ;  /* 0x000000040a0472a4 */ /* 0x008fe4000f8e0208 */
[----:B------:R-:W-:-:S02]  /*1210*/  UIADD3 UR5, UPT, UPT, -UR7, URZ, URZ ;  /* 0x000000ff07057290 */ /* 0x000fc4000fffe1ff */
[----:B------:R-:W-:Y:S02]  /*1220*/  ULOP3.LUT UR40, UR40, 0x600, URZ, 0xc0, !UPT ;  /* 0x0000060028287892 */ /* 0x000fe4000f8ec0ff */
[----:B------:R-:W-:Y:S01]  /*1230*/  IMAD.U32 R58, RZ, RZ, UR4 ;  /* 0x00000004ff3a7e24 */ /* 0x000fe2000f8e00ff */
[----:B------:R-:W-:Y:S02]  /*1240*/  ULOP3.LUT UR39, UR39, 0x400, URZ, 0xc0, !UPT ;  /* 0x0000040027277892 */ /* 0x000fe4000f8ec0ff */
[----:B--2---:R-:W-:Y:S01]  /*1250*/  UISETP.GE.AND UP6, UPT, UR23, 0x1, UPT ;  /* 0x000000011700788c */ /* 0x004fe2000bfc6270 */
[----:B------:R-:W-:Y:S01]  /*1260*/  UMOV UR24, UR8 ;  /* 0x0000000800187c82 */ /* 0x000fe20008000000 */
[----:B------:R-:W-:Y:S01]  /*1270*/  UMOV UR20, UR26 ;  /* 0x0000001a00147c82 */ /* 0x000fe20008000000 */
[----:B------:R-:W-:Y:S02]  /*1280*/  USHF.L.U32 UR37, UR37, UR6, URZ ;  /* 0x0000000625257299 */ /* 0x000fe400080006ff */
[----:B------:R-:W-:Y:S01]  /*1290*/  UIMAD UR63, UR63, UR5, UR26 ;  /* 0x000000053f3f72a4 */ /* 0x000fe2000f8e021a */
[----:B-1--4-:R-:W-:Y:S11]  /*12a0*/  BRA.U UP4, `(.L_x_17) ;  /* 0x0000000104b07547 */ /* 0x012ff6000b800000 */
[----:B------:R-:W-:Y:S01]  /*12b0*/  R2UR UR17, R58 ;  /* 0x000000003a1172ca */ /* 0x000fe200000e0000 */
[----:B------:R-:W-:-:S12]  /*12c0*/  ULOP3.LUT UR4, UR63, 0x2, URZ, 0x3c, !UPT ;  /* 0x000000023f047892 */ /* 0x000fd8000f8e3cff */
[----:B------:R-:W-:Y:S02]  /*12d0*/  UISETP.NE.AND UP0, UPT, UR17, URZ, UPT ;  /* 0x000000ff1100728c */ /* 0x000fe4000bf05270 */
[----:B------:R-:W-:Y:S02]  /*12e0*/  UISETP.NE.AND UP2, UPT, UR17, 0x1, UPT ;  /* 0x000000011100788c */ /* 0x000fe4000bf45270 */
[----:B------:R-:W-:Y:S02]  /*12f0*/  UISETP.GT.U32.AND UP1, UPT, UR63, 0x1, UP0 ;  /* 0x000000013f00788c */ /* 0x000fe40008724070 */
[----:B------:R-:W-:Y:S02]  /*1300*/  UISETP.GT.U32.AND UP0, UPT, UR4, 0x1, UP0 ;  /* 0x000000010400788c */ /* 0x000fe40008704070 */
[----:B------:R-:W-:Y:S02]  /*1310*/  USEL UR7, URZ, 0x1, UP1 ;  /* 0x00000001ff077887 */ /* 0x000fe40008800000 */
[----:B------:R-:W-:-:S02]  /*1320*/  USEL UR8, URZ, 0x2, UP1 ;  /* 0x00000002ff087887 */ /* 0x000fc40008800000 */
[----:B------:R-:W-:Y:S02]  /*1330*/  UISETP.GT.U32.AND UP1, UPT, UR63, 0x1, UP2 ;  /* 0x000000013f00788c */ /* 0x000fe40009724070 */
[----:B------:R-:W-:Y:S02]  /*1340*/  USEL UR12, URZ, 0x4, UP0 ;  /* 0x00000004ff0c7887 */ /* 0x000fe40008000000 */
[----:B------:R-:W-:Y:S02]  /*1350*/  USEL UR15, URZ, 0x8, UP0 ;  /* 0x00000008ff0f7887 */ /* 0x000fe40008000000 */
[----:B------:R-:W-:Y:S02]  /*1360*/  UISETP.GT.U32.AND UP0, UPT, UR4, 0x1, UP2 ;  /* 0x000000010400788c */ /* 0x000fe40009704070 */
[----:B------:R-:W-:Y:S02]  /*1370*/  USEL UR6, URZ, 0x10, UP1 ;  /* 0x00000010ff067887 */ /* 0x000fe40008800000 */
[----:B------:R-:W-:-:S02]  /*1380*/  USEL UR11, URZ, 0x20, UP1 ;  /* 0x00000020ff0b7887 */ /* 0x000fc40008800000 */
[----:B------:R-:W-:Y:S02]  /*1390*/  UISETP.NE.AND UP1, UPT, UR17, 0x2, UPT ;  /* 0x000000021100788c */ /* 0x000fe4000bf25270 */
[----:B------:R-:W-:Y:S02]  /*13a0*/  USEL UR14, URZ, 0x40, UP0 ;  /* 0x00000040ff0e7887 */ /* 0x000fe40008000000 */
[----:B------:R-:W-:Y:S02]  /*13b0*/  USEL UR16, URZ, 0x80, UP0 ;  /* 0x00000080ff107887 */ /* 0x000fe40008000000 */
[----:B------:R-:W-:Y:S02]  /*13c0*/  UISETP.GT.U32.AND UP0, UPT, UR63, 0x1, UP1 ;  /* 0x000000013f00788c */ /* 0x000fe40008f04070 */
[----:B------:R-:W-:Y:S02]  /*13d0*/  UISETP.NE.AND UP2, UPT, UR17, 0x3, UPT ;  /* 0x000000031100788c */ /* 0x000fe4000bf45270 */
[----:B------:R-:W-:-:S02]  /*13e0*/  USEL UR5, URZ, 0x100, UP0 ;  /* 0x00000100ff057887 */ /* 0x000fc40008000000 */
[----:B------:R-:W-:Y:S02]  /*13f0*/  USEL UR10, URZ, 0x200, UP0 ;  /* 0x00000200ff0a7887 */ /* 0x000fe40008000000 */
[----:B------:R-:W-:Y:S02]  /*1400*/  UISETP.GT.U32.AND UP0, UPT, UR63, 0x1, UP2 ;  /* 0x000000013f00788c */ /* 0x000fe40009704070 */
[----:B------:R-:W-:Y:S02]  /*1410*/  UIADD3 UR5, UPT, UPT, UR5, UR6, UR7 ;  /* 0x0000000605057290 */ /* 0x000fe4000fffe007 */
[----:B------:R-:W-:Y:S02]  /*1420*/  USEL UR9, URZ, 0x1000, UP0 ;  /* 0x00001000ff097887 */ /* 0x000fe40008000000 */
[----:B------:R-:W-:Y:S02]  /*1430*/  USEL UR13, URZ, 0x2000, UP0 ;  /* 0x00002000ff0d7887 */ /* 0x000fe40008000000 */
[----:B------:R-:W-:-:S02]  /*1440*/  UIADD3 UR5, UPT, UPT, UR8, UR9, UR5 ;  /* 0x0000000908057290 */ /* 0x000fc4000fffe005 */
[----:B------:R-:W-:Y:S02]  /*1450*/  UISETP.GT.U32.AND UP1, UPT, UR4, 0x1, UP1 ;  /* 0x000000010400788c */ /* 0x000fe40008f24070 */
[----:B------:R-:W-:Y:S02]  /*1460*/  UIADD3 UR5, UPT, UPT, UR10, UR11, UR5 ;  /* 0x0000000b0a057290 */ /* 0x000fe4000fffe005 */
[----:B------:R-:W-:Y:S02]  /*1470*/  UISETP.GT.U32.AND UP0, UPT, UR4, 0x1, UP2 ;  /* 0x000000010400788c */ /* 0x000fe40009704070 */
[----:B------:R-:W-:Y:S02]  /*1480*/  USEL UR4, URZ, 0x400, UP1 ;  /* 0x00000400ff047887 */ /* 0x000fe40008800000 */
[----:B------:R-:W-:Y:S02]  /*1490*/  UIADD3 UR5, UPT, UPT, UR12, UR13, UR5 ;  /* 0x0000000d0c057290 */ /* 0x000fe4000fffe005 */
[----:B------:R-:W-:-:S02]  /*14a0*/  USEL UR6, URZ, 0x4000, UP0 ;  /* 0x00004000ff067887 */ /* 0x000fc40008000000 */
[----:B------:R-:W-:Y:S02]  /*14b0*/  UIADD3 UR5, UPT, UPT, UR4, UR14, UR5 ;  /* 0x0000000e04057290 */ /* 0x000fe4000fffe005 */
[----:B------:R-:W-:Y:S02]  /*14c0*/  USEL UR7, URZ, 0x800, UP1 ;  /* 0x00000800ff077887 */ /* 0x000fe40008800000 */
[----:B------:R-:W-:Y:S02]  /*14d0*/  ULOP3.LUT UR4, UR63, 0xfffffffe, URZ, 0xc0, !UPT ;  /* 0xfffffffe3f047892 */ /* 0x000fe4000f8ec0ff */
[----:B------:R-:W-:Y:S02]  /*14e0*/  UIADD3 UR5, UPT, UPT, UR15, UR6, UR5 ;  /* 0x000000060f057290 */ /* 0x000fe4000fffe005 */
[----:B------:R-:W-:Y:S02]  /*14f0*/  ULEA UR4, UR17, UR4, 0x2 ;  /* 0x0000000411047291 */ /* 0x000fe4000f8e10ff */
[----:B------:R-:W-:-:S02]  /*1500*/  USEL UR6, URZ, 0x8000, UP0 ;  /* 0x00008000ff067887 */ /* 0x000fc40008000000 */
[----:B------:R-:W-:-:S03]  /*1510*/  UIADD3 UR5, UPT, UPT, UR7, UR16, UR5 ;  /* 0x0000001007057290 */ /* 0x000fc6000fffe005 */
[----:B------:R-:W-:Y:S01]  /*1520*/  UMOV UR7, 0x3 ;  /* 0x0000000300077882 */ /* 0x000fe20000000000 */
[----:B------:R-:W-:Y:S02]  /*1530*/  UIADD3 UR5, UPT, UPT, UR5, UR6, URZ ;  /* 0x0000000605057290 */ /* 0x000fe4000fffe0ff */
[----:B------:R-:W-:-:S04]  /*1540*/  USHF.L.U32 UR4, UR7, UR4, URZ ;  /* 0x0000000407047299 */ /* 0x000fc800080006ff */
[----:B------:R-:W-:Y:S02]  /*1550*/  MOV R3, UR5 ;  /* 0x0000000500037c02 */ /* 0x000fe40008000f00 */
[----:B------:R-:W-:Y:S02]  /*1560*/  IMAD.U32 R2, RZ, RZ, UR4 ;  /* 0x00000004ff027e24 */ /* 0x000fe4000f8e00ff */
.L_x_17:
[----:B------:R-:W-:Y:S05]  /*1570*/  BRA.U !UP6, `(.L_x_18) ;  /* 0x000000010ed47547 */ /* 0x000fea000b800000 */
[----:B------:R-:W1:Y:S01]  /*1580*/  LDCU.128 UR12, c[0x0][0xb10] ;  /* 0x00016200ff0c77ac */ /* 0x000e620008000c00 */
[----:B------:R-:W2:Y:S01]  /*1590*/  LDCU UR6, c[0x0][0x370] ;  /* 0x00006e00ff0677ac */ /* 0x000ea20008000800 */
[----:B------:R-:W3:Y:S01]  /*15a0*/  LDCU UR5, c[0x0][0x374] ;  /* 0x00006e80ff0577ac */ /* 0x000ee20008000800 */
[----:B------:R-:W4:Y:S01]  /*15b0*/  LDCU UR25, c[0x0][0xb0c] ;  /* 0x00016180ff1977ac */ /* 0x000f220008000800 */
[----:B------:R-:W4:Y:S01]  /*15c0*/  LDCU UR4, c[0x0][0xb20] ;  /* 0x00016400ff0477ac */ /* 0x000f220008000800 */
[----:B------:R-:W4:Y:S01]  /*15d0*/  LDCU.64 UR8, c[0x0][0xb28] ;  /* 0x00016500ff0877ac */ /* 0x000f220008000a00 */
[----:B-1----:R-:W-:Y:S02]  /*15e0*/  UISETP.NE.AND UP0, UPT, UR14, 0x1, UPT ;  /* 0x000000010e00788c */ /* 0x002fe4000bf05270 */
[----:B---3--:R-:W-:Y:S02]  /*15f0*/  UIMAD.WIDE.U32 UR10, UR5, UR15, URZ ;  /* 0x0000000f050a72a5 */ /* 0x008fe4000f8e00ff */
[----:B--2---:R-:W-:-:S02]  /*1600*/  UIMAD.WIDE.U32 UR18, UR6, UR12, URZ ;  /* 0x0000000c061272a5 */ /* 0x004fc4000f8e00ff */
[----:B----4-:R-:W-:Y:S02]  /*1610*/  UISETP.NE.AND UP1, UPT, UR25, 0x1, UPT ;  /* 0x000000011900788c */ /* 0x010fe4000bf25270 */
[----:B------:R-:W-:Y:S01]  /*1620*/  UISETP.NE.AND UP2, UPT, UR23, 0x1, UPT ;  /* 0x000000011700788c */ /* 0x000fe2000bf45270 */
[----:B------:R-:W-:Y:S02]  /*1630*/  UMOV UR10, UR11 ;  /* 0x0000000b000a7c82 */ /* 0x000fe40008000000 */
[----:B------:R-:W-:Y:S01]  /*1640*/  UMOV UR18, UR19 ;  /* 0x0000001300127c82 */ /* 0x000fe20008000000 */
[----:B------:R-:W-:Y:S02]  /*1650*/  @UP0 USHF.R.U32.HI UR5, URZ, UR4, UR10 ;  /* 0x00000004ff050299 */ /* 0x000fe4000801160a */
[----:B------:R-:W-:Y:S02]  /*1660*/  UIMAD.WIDE.U32 UR20, UR24, UR15, URZ ;  /* 0x0000000f181472a5 */ /* 0x000fe4000f8e00ff */
[----:B------:R-:W-:-:S02]  /*1670*/  UIMAD.WIDE.U32 UR10, UR5, UR8, URZ ;  /* 0x00000008050a72a5 */ /* 0x000fc4000f8e00ff */
[----:B------:R-:W-:Y:S02]  /*1680*/  @UP1 USHF.R.U32.HI UR6, URZ, UR13, UR18 ;  /* 0x0000000dff061299 */ /* 0x000fe40008011612 */
[----:B------:R-:W-:Y:S02]  /*1690*/  UIMAD.WIDE.U32 UR16, UR26, UR12, URZ ;  /* 0x0000000c1a1072a5 */ /* 0x000fe4000f8e00ff */
[----:B------:R-:W-:Y:S01]  /*16a0*/  UIMAD.WIDE.U32 UR18, UR6, UR8, URZ ;  /* 0x00000008061272a5 */ /* 0x000fe2000f8e00ff */
[----:B------:R-:W-:Y:S01]  /*16b0*/  UMOV UR20, UR21 ;  /* 0x0000001500147c82 */ /* 0x000fe20008000000 */
[----:B------:R-:W-:Y:S01]  /*16c0*/  UMOV UR10, UR11 ;  /* 0x0000000b000a7c82 */ /* 0x000fe20008000000 */
[----:B------:R-:W-:Y:S02]  /*16d0*/  USHF.R.U32.HI UR20, URZ, UR4, UR20 ;  /* 0x00000004ff147299 */ /* 0x000fe40008011614 */
[----:B------:R-:W-:Y:S02]  /*16e0*/  @UP2 USHF.R.U32.HI UR5, URZ, UR9, UR10 ;  /* 0x00000009ff052299 */ /* 0x000fe4000801160a */
[----:B------:R-:W-:Y:S01]  /*16f0*/  UMOV UR7, UR19 ;  /* 0x0000001300077c82 */ /* 0x000fe20008000000 */
[----:B------:R-:W-:Y:S01]  /*1700*/  UMOV UR16, UR17 ;  /* 0x0000001100107c82 */ /* 0x000fe20008000000 */
[----:B------:R-:W-:-:S02]  /*1710*/  @UP2 USHF.R.U32.HI UR6, URZ, UR9, UR7 ;  /* 0x00000009ff062299 */ /* 0x000fc40008011607 */
[----:B------:R-:W-:Y:S02]  /*1720*/  USHF.R.U32.HI UR16, URZ, UR13, UR16 ;  /* 0x0000000dff107299 */ /* 0x000fe40008011610 */
[----:B------:R-:W-:Y:S02]  /*1730*/  USEL UR4, UR24, UR20, !UP0 ;  /* 0x0000001418047287 */ /* 0x000fe4000c000000 */
[----:B------:R-:W-:Y:S02]  /*1740*/  UIMAD UR7, UR5, UR23, URZ ;  /* 0x00000017050772a4 */ /* 0x000fe4000f8e02ff */
[----:B------:R-:W-:Y:S02]  /*1750*/  USEL UR5, UR26, UR16, !UP1 ;  /* 0x000000101a057287 */ /* 0x000fe4000c800000 */
[----:B------:R-:W-:Y:S02]  /*1760*/  UIMAD UR12, UR6, UR23, URZ ;  /* 0x00000017060c72a4 */ /* 0x000fe4000f8e02ff */
[----:B------:R-:W-:-:S02]  /*1770*/  UISETP.GE.AND UP0, UPT, UR4, UR7, UPT ;  /* 0x000000070400728c */ /* 0x000fc4000bf06270 */
[----:B------:R-:W-:Y:S02]  /*1780*/  UIMAD.WIDE.U32 UR10, UR4, UR8, URZ ;  /* 0x00000008040a72a5 */ /* 0x000fe4000f8e00ff */
[----:B------:R-:W-:Y:S02]  /*1790*/  UISETP.GE.OR UP0, UPT, UR5, UR12, UP0 ;  /* 0x0000000c0500728c */ /* 0x000fe40008706670 */
[----:B------:R-:W-:Y:S02]  /*17a0*/  UIMAD.WIDE.U32 UR12, UR5, UR8, URZ ;  /* 0x00000008050c72a5 */ /* 0x000fe4000f8e00ff */
[----:B------:R-:W-:Y:S01]  /*17b0*/  UIADD3 UR10, UPT, UPT, -UR4, URZ, URZ ;  /* 0x000000ff040a7290 */ /* 0x000fe2000fffe1ff */
[----:B------:R-:W-:Y:S01]  /*17c0*/  UMOV UR8, UR11 ;  /* 0x0000000b00087c82 */ /* 0x000fe20008000000 */
[----:B------:R-:W-:Y:S02]  /*17d0*/  UIADD3 UR20, UPT, UPT, -UR5, URZ, URZ ;  /* 0x000000ff05147290 */ /* 0x000fe4000fffe1ff */
[----:B------:R-:W-:-:S03]  /*17e0*/  USHF.R.U32.HI UR8, URZ, UR9, UR8 ;  /* 0x00000009ff087299 */ /* 0x000fc60008011608 */
[----:B------:R-:W-:Y:S01]  /*17f0*/  @!UP0 UMOV UR7, UR13 ;  /* 0x0000000d00078c82 */ /* 0x000fe20008000000 */
[----:B------:R-:W-:Y:S02]  /*1800*/  UIMAD UR24, UR14, UR10, UR24 ;  /* 0x0000000a0e1872a4 */ /* 0x000fe4000f8e0218 */
[----:B------:R-:W-:Y:S02]  /*1810*/  USEL UR8, UR4, UR8, !UP2 ;  /* 0x0000000804087287 */ /* 0x000fe4000d000000 */
[----:B------:R-:W-:Y:S02]  /*1820*/  @!UP0 USHF.R.U32.HI UR7, URZ, UR9, UR7 ;  /* 0x00000009ff078299 */ /* 0x000fe40008011607 */
[----:B------:R-:W-:Y:S02]  /*1830*/  UIADD3 UR9, UPT, UPT, -UR8, URZ, URZ ;  /* 0x000000ff08097290 */ /* 0x000fe4000fffe1ff */
[----:B------:R-:W-:Y:S02]  /*1840*/  @!UP0 USEL UR7, UR5, UR7, !UP2 ;  /* 0x0000000705078287 */ /* 0x000fe4000d000000 */
[----:B------:R-:W-:-:S02]  /*1850*/  UIMAD UR9, UR23, UR9, UR4 ;  /* 0x00000009170972a4 */ /* 0x000fc4000f8e0204 */
[----:B------:R-:W-:Y:S02]  /*1860*/  @!UP0 UIADD3 UR8, UPT, UPT, UR8, -UR7, URZ ;  /* 0x8000000708088290 */ /* 0x000fe4000fffe0ff */
[----:B------:R-:W-:Y:S02]  /*1870*/  @!UP0 UIMAD UR6, UR9, UR6, UR7 ;  /* 0x00000006090682a4 */ /* 0x000fe4000f8e0207 */
[----:B------:R-:W-:Y:S02]  /*1880*/  @!UP0 UIMAD UR4, UR8, UR23, UR5 ;  /* 0x00000017080482a4 */ /* 0x000fe4000f8e0205 */
[----:B------:R-:W-:Y:S02]  /*1890*/  UIMAD UR20, UR25, UR20, UR26 ;  /* 0x00000014191472a4 */ /* 0x000fe4000f8e021a */
[----:B------:R-:W-:Y:S01]  /*18a0*/  UIMAD UR24, UR4, UR14, UR24 ;  /* 0x0000000e041872a4 */ /* 0x000fe2000f8e0218 */
[----:B------:R-:W-:Y:S02]  /*18b0*/  @!UP0 UMOV UR5, UR6 ;  /* 0x0000000600058c82 */ /* 0x000fe40008000000 */
[----:B------:R-:W-:-:S12]  /*18c0*/  UIMAD UR20, UR5, UR25, UR20 ;  /* 0x00000019051472a4 */ /* 0x000fd8000f8e0214 */
.L_x_18:
[----:B------:R-:W-:-:S09]  /*18d0*/  UISETP.NE.AND UP0, UPT, UR27, 0x1, UPT ;  /* 0x000000011b00788c */ /* 0x000fd2000bf05270 */
[----:B------:R-:W-:Y:S05]  /*18e0*/  BRA.U UP0, `(.L_x_19) ;  /* 0x0000000100447547 */ /* 0x000fea000b800000 */
[----:B------:R-:W1:Y:S01]  /*18f0*/  LDCU.128 UR8, c[0x0][0xb10] ;  /* 0x00016200ff0877ac */ /* 0x000e620008000c00 */
[----:B------:R-:W2:Y:S01]  /*1900*/  LDCU UR12, c[0x0][0xb0c] ;  /* 0x00016180ff0c77ac */ /* 0x000ea20008000800 */
[----:B------:R-:W3:Y:S01]  /*1910*/  LDCU UR13, c[0x0][0xb20] ;  /* 0x00016400ff0d77ac */ /* 0x000ee20008000800 */
[----:B-1----:R-:W-:Y:S02]  /*1920*/  UIMAD.WIDE.U32 UR6, UR20, UR8, URZ ;  /* 0x00000008140672a5 */ /* 0x002fe4000f8e00ff */
[----:B------:R-:W-:Y:S02]  /*1930*/  UIMAD.WIDE.U32 UR4, UR24, UR11, URZ ;  /* 0x0000000b180472a5 */ /* 0x000fe4000f8e00ff */
[----:B--2---:R-:W-:Y:S02]  /*1940*/  UISETP.NE.AND UP1, UPT, UR12, 0x1, UPT ;  /* 0x000000010c00788c */ /* 0x004fe4000bf25270 */
[----:B------:R-:W-:Y:S01]  /*1950*/  UISETP.NE.AND UP0, UPT, UR10, 0x1, UPT ;  /* 0x000000010a00788c */ /* 0x000fe2000bf05270 */
[----:B------:R-:W-:-:S02]  /*1960*/  UMOV UR6, UR7 ;  /* 0x0000000700067c82 */ /* 0x000fc40008000000 */
[----:B------:R-:W-:Y:S01]  /*1970*/  UMOV UR4, UR5 ;  /* 0x0000000500047c82 */ /* 0x000fe20008000000 */
[----:B------:R-:W-:Y:S02]  /*1980*/  USHF.R.U32.HI UR9, URZ, UR9, UR6 ;  /* 0x00000009ff097299 */ /* 0x000fe40008011606 */
[----:B---3--:R-:W-:Y:S02]  /*1990*/  USHF.R.U32.HI UR4, URZ, UR13, UR4 ;  /* 0x0000000dff047299 */ /* 0x008fe40008011604 */
[----:B------:R-:W-:Y:S02]  /*19a0*/  USEL UR5, UR20, UR9, !UP1 ;  /* 0x0000000914057287 */ /* 0x000fe4000c800000 */
[----:B------:R-:W-:-:S04]  /*19b0*/  USEL UR4, UR24, UR4, !UP0 ;  /* 0x0000000418047287 */ /* 0x000fc8000c000000 */
[----:B------:R-:W-:Y:S02]  /*19c0*/  UIADD3 UR6, UPT, UPT, -UR4, UR5, URZ ;  /* 0x0000000504067290 */ /* 0x000fe4000fffe1ff */
[----:B------:R-:W-:Y:S02]  /*19d0*/  UIADD3 UR4, UPT, UPT, UR4, -UR5, URZ ;  /* 0x8000000504047290 */ /* 0x000fe4000fffe0ff */
[----:B------:R-:W-:Y:S02]  /*19e0*/  UIMAD UR24, UR6, UR10, UR24 ;  /* 0x0000000a061872a4 */ /* 0x000fe4000f8e0218 */
[----:B------:R-:W-:-:S12]  /*19f0*/  UIMAD UR20, UR4, UR12, UR20 ;  /* 0x0000000c041472a4 */ /* 0x000fd8000f8e0214 */
.L_x_19:
[----:B------:R-:W-:-:S09]  /*1a00*/  UISETP.EQ.U32.AND UP0, UPT, UR28, 0x1, UPT ;  /* 0x000000011c00788c */ /* 0x000fd2000bf02070 */
[----:B------:R-:W-:Y:S05]  /*1a10*/  BRA.U !UP0, `(.L_x_20) ;  /* 0x00000001080c7547 */ /* 0x000fea000b800000 */
[----:B------:R-:W-:Y:S01]  /*1a20*/  UCGABAR_WAIT ;  /* 0x0000000000007dc7 */ /* 0x000fe20008000000 */
[----:B------:R-:W-:Y:S01]  /*1a30*/  CCTL.IVALL ;  /* 0x00000000ff00798f */ /* 0x000fe20002000000 */
[----:B------:R-:W-:Y:S05]  /*1a40*/  BRA `(.L_x_21) ;  /* 0x0000000000047947 */ /* 0x000fea0003800000 */
.L_x_20:
[----:B------:R-:W-:Y:S06]  /*1a50*/  BAR.SYNC.DEFER_BLOCKING 0x0 ;  /* 0x0000000000007b1d */ /* 0x000fec0000010000 */
.L_x_21:
[----:B------:R-:W-:Y:S05]  /*1a60*/  BRA.U UP5, `(.L_x_22) ;  /* 0x0000001505d07547 */ /* 0x000fea000b800000 */
[----:B------:R-:W1:Y:S01]  /*1a70*/  LDCU UR6, c[0x0][0x38c] ;  /* 0x00007180ff0677ac */ /* 0x000e620008000800 */
[----:B------:R-:W-:Y:S01]  /*1a80*/  PLOP3.LUT P2, PT, PT, PT, UP3, 0x80, 0x8 ;  /* 0x000000000008781c */ /* 0x000fe20003f4f038 */
[----:B------:R-:W-:Y:S01]  /*1a90*/  IMAD.MOV.U32 R12, RZ, RZ, 0x1 ;  /* 0x00000001ff0c7424 */ /* 0x000fe200078e00ff */
[----:B------:R-:W-:Y:S01]  /*1aa0*/  ISETP.NE.AND P3, PT, R0, RZ, P4 ;  /* 0x000000ff0000720c */ /* 0x000fe20002765270 */
[----:B------:R-:W-:Y:S01]  /*1ab0*/  USHF.L.U32 UR7, UR26, 0x6, URZ ;  /* 0x000000061a077899 */ /* 0x000fe200080006ff */
[----:B------:R-:W-:Y:S01]  /*1ac0*/  PLOP3.LUT P2, PT, P2, PT, PT, 0x8, 0x80 ;  /* 0x000000000080781c */ /* 0x000fe2000174e170 */
[----:B------:R-:W-:Y:S01]  /*1ad0*/  UISETP.NE.AND UP1, UPT, UR22, URZ, UPT ;  /* 0x000000ff1600728c */ /* 0x000fe2000bf25270 */
[----:B------:R-:W-:Y:S01]  /*1ae0*/  CS2R R10, SRZ ;  /* 0x00000000000a7805 */ /* 0x000fe2000001ff00 */
[----:B------:R-:W-:Y:S01]  /*1af0*/  IMAD.MOV.U32 R9, RZ, RZ, RZ ;  /* 0x000000ffff097224 */ /* 0x000fe200078e00ff */
[----:B------:R-:W2:Y:S01]  /*1b00*/  LDCU UR50, c[0x0][0x370] ;  /* 0x00006e00ff3277ac */ /* 0x000ea20008000800 */
[----:B------:R-:W-:Y:S01]  /*1b10*/  IMAD.MOV.U32 R8, RZ, RZ, 0x1 ;  /* 0x00000001ff087424 */ /* 0x000fe200078e00ff */
[----:B------:R-:W-:Y:S01]  /*1b20*/  USEL UR38, UR54, 0x2, UP1 ;  /* 0x0000000236267887 */ /* 0x000fe20008800000 */
[----:B------:R-:W3:Y:S01]  /*1b30*/  LDCU.64 UR46, c[0x0][0x348] ;  /* 0x00006900ff2e77ac */ /* 0x000ee20008000a00 */
[----:B-1----:R-:W-:-:S02]  /*1b40*/  UIADD3 UR5, UPT, UPT, UR6, 0x3f, URZ ;  /* 0x0000003f06057890 */ /* 0x002fc4000fffe0ff */
[----:B------:R-:W-:Y:S02]  /*1b50*/  UIADD3 UR58, UPT, UPT, UR6, 0x7e, URZ ;  /* 0x0000007e063a7890 */ /* 0x000fe4000fffe0ff */
[----:B------:R-:W-:Y:S01]  /*1b60*/  USHF.R.S32.HI UR4, URZ, 0x1f, UR5 ;  /* 0x0000001fff047899 */ /* 0x000fe20008011405 */
[----:B------:R-:W1:Y:S03]  /*1b70*/  LDCU UR49, c[0x0][0x374] ;  /* 0x00006e80ff3177ac */ /* 0x000e660008000800 */
[----:B------:R-:W-:Y:S02]  /*1b80*/  ULEA.HI UR4, UR4, UR5, URZ, 0x6 ;  /* 0x0000000504047291 */ /* 0x000fe4000f8f30ff */
[----:B------:R-:W-:Y:S02]  /*1b90*/  ULOP3.LUT UR5, UR7, 0x40, URZ, 0xc0, !UPT ;  /* 0x0000004007057892 */ /* 0x000fe4000f8ec0ff */
[----:B------:R-:W-:-:S02]  /*1ba0*/  USHF.R.S32.HI UR53, URZ, 0x6, UR4 ;  /* 0x00000006ff357899 */ /* 0x000fc40008011404 */
[----:B------:R-:W-:Y:S02]  /*1bb0*/  UIADD3 UR4, UPT, UPT, UR6, -0x1, URZ ;  /* 0xffffffff06047890 */ /* 0x000fe4000fffe0ff */
[----:B------:R-:W-:Y:S02]  /*1bc0*/  UISETP.LT.U32.AND UP0, UPT, UR53, 0x6, UPT ;  /* 0x000000063500788c */ /* 0x000fe4000bf01070 */
[----:B------:R-:W-:Y:S02]  /*1bd0*/  UISETP.GE.U32.AND UP2, UPT, UR4, -0x7f, UPT ;  /* 0xffffff810400788c */ /* 0x000fe4000bf46070 */
[----:B------:R-:W-:Y:S02]  /*1be0*/  USEL UR51, UR53, 0x6, UP0 ;  /* 0x0000000635337887 */ /* 0x000fe40008000000 */
[----:B------:R-:W-:Y:S02]  /*1bf0*/  ULEA UR57, UR57, UR5, 0x5 ;  /* 0x0000000539397291 */ /* 0x000fe4000f8e28ff */
[----:B------:R-:W-:-:S02]  /*1c00*/  UIADD3 UR4, UPT, UPT, UR51, -0x1, URZ ;  /* 0xffffffff33047890 */ /* 0x000fc4000fffe0ff */
[----:B------:R-:W-:Y:S02]  /*1c10*/  ULEA UR55, UR55, UR5, 0x4 ;  /* 0x0000000537377291 */ /* 0x000fe4000f8e20ff */
[----:B------:R-:W-:Y:S02]  /*1c20*/  UIADD3 UR56, UPT, UPT, UR53, -UR51, URZ ;  /* 0x8000003335387290 */ /* 0x000fe4000fffe0ff */
[----:B------:R-:W-:Y:S01]  /*1c30*/  @UP2 UIADD3 UR4, UPT, UPT, UR51, URZ, URZ ;  /* 0x000000ff33042290 */ /* 0x000fe2000fffe0ff */
[----:B------:R-:W-:-:S03]  /*1c40*/  UMOV UR29, URZ ;  /* 0x000000ff001d7c82 */ /* 0x000fc60008000000 */
[----:B------:R-:W-:Y:S02]  /*1c50*/  UIADD3 UR41, UPT, UPT, UR4, 0x1, URZ ;  /* 0x0000000104297890 */ /* 0x000fe4000fffe0ff */
[----:B-123--:R-:W-:-:S12]  /*1c60*/  UIADD3 UR54, UPT, UPT, -UR4, URZ, URZ ;  /* 0x000000ff04367290 */ /* 0x00efd8000fffe1ff */
.L_x_46:
[----:B------:R-:W-:Y:S01]  /*1c70*/  UISETP.NE.AND UP0, UPT, UR52, URZ, UPT ;  /* 0x000000ff3400728c */ /* 0x000fe2000bf05270 */
[----:B------:R-:W1:Y:S08]  /*1c80*/  S2UR UR52, SR_CgaCtaId ;  /* 0x00000000003479c3 */ /* 0x000e700000008800 */
[----:B---3--:R-:W-:Y:S05]  /*1c90*/  BRA.U UP0, `(.L_x_23) ;  /* 0x0000000100347547 */ /* 0x008fea000b800000 */
[----:B------:R-:W2:Y:S01]  /*1ca0*/  S2R R0, SR_CgaCtaId ;  /* 0x0000000000007919 */ /* 0x000ea20000008800 */
[----:B------:R-:W-:-:S04]  /*1cb0*/  MOV R2, 0x400 ;  /* 0x0000040000027802 */ /* 0x000fc80000000f00 */
[----:B--2---:R-:W-:Y:S02]  /*1cc0*/  LEA R0, R0, R2, 0x18 ;  /* 0x0000000200007211 */ /* 0x004fe400078ec0ff */
[----:B------:R-:W-:-:S03]  /*1cd0*/  SHF.L.U32 R2, R8, 0x1f, RZ ;  /* 0x0000001f08027819 */ /* 0x000fc600000006ff */
[----:B------:R-:W-:-:S04]  /*1ce0*/  IMAD R0, R9, 0x8, R0 ;  /* 0x0000000809007824 */ /* 0x000fc800078e0200 */
[----:B------:R-:W2:Y:S02]  /*1cf0*/  SYNCS.PHASECHK.TRANS64.TRYWAIT P0, [R0+URZ+0x120], R2 ;  /* 0x00012002000075a7 */ /* 0x000ea400080011ff */
[----:B--2---:R-:W-:Y:S05]  /*1d00*/  @!P0 BRA `(.L_x_24) ;  /* 0x0000007c00048947 */ /* 0x004fea0003800000 */
.L_x_155:
[----:B------:R-:W-:Y:S01]  /*1d10*/  VIADD R9, R9, 0x1 ;  /* 0x0000000109097836 */ /* 0x000fe20000000000 */
[----:B------:R2:W-:Y:S04]  /*1d20*/  SYNCS.ARRIVE.TRANS64.A1T0 RZ, [R0+URZ+0x110], RZ ;  /* 0x000110ff00ff79a7 */ /* 0x0005e800081000ff */
[----:B------:R-:W-:-:S04]  /*1d30*/  ISETP.NE.AND P0, PT, R9, 0x2, PT ;  /* 0x000000020900780c */ /* 0x000fc80003f05270 */
[----:B------:R-:W-:Y:S02]  /*1d40*/  SEL R9, R9, RZ, P0 ;  /* 0x000000ff09097207 */ /* 0x000fe40000000000 */
[----:B--2---:R-:W-:-:S04]  /*1d50*/  SEL R0, RZ, 0x1, P0 ;  /* 0x00000001ff007807 */ /* 0x004fc80000000000 */
[----:B------:R-:W-:-:S07]  /*1d60*/  LOP3.LUT R8, R8, R0, RZ, 0x3c, !PT ;  /* 0x0000000008087212 */ /* 0x000fce00078e3cff */
.L_x_23:
[----:B------:R-:W-:Y:S01]  /*1d70*/  UMOV UR21, 0x400 ;  /* 0x0000040000157882 */ /* 0x000fe20000000000 */
[----:B------:R-:W-:Y:S01]  /*1d80*/  SHF.L.U32 R0, R12, 0x1f, RZ ;  /* 0x0000001f0c007819 */ /* 0x000fe200000006ff */
[----:B-1----:R-:W-:Y:S02]  /*1d90*/  ULEA UR21, UR52, UR21, 0x18 ;  /* 0x0000001534157291 */ /* 0x002fe4000f8ec0ff */
[----:B------:R-:W-:Y:S02]  /*1da0*/  UISETP.GE.U32.AND UP0, UPT, UR58, 0x7f, UPT ;  /* 0x0000007f3a00788c */ /* 0x000fe4000bf06070 */
[----:B------:R-:W-:Y:S02]  /*1db0*/  ULEA UR4, UR29, UR21, 0x3 ;  /* 0x000000151d047291 */ /* 0x000fe4000f8e18ff */
[----:B------:R-:W-:Y:S01]  /*1dc0*/  ULEA UR19, UR24, UR57, 0x7 ;  /* 0x0000003918137291 */ /* 0x000fe2000f8e38ff */
[----:B------:R-:W-:-:S06]  /*1dd0*/  UMOV UR13, URZ ;  /* 0x000000ff000d7c82 */ /* 0x000fcc0008000000 */
[----:B------:R1:W2:Y:S01]  /*1de0*/  SYNCS.PHASECHK.TRANS64.TRYWAIT P1, [UR4+0x30], R0 ;  /* 0x00003000ff0075a7 */ /* 0x0002a20008021104 */
[----:B------:R-:W-:-:S04]  /*1df0*/  ULEA.HI UR4, UR20, UR20, URZ, 0x1 ;  /* 0x0000001414047291 */ /* 0x000fc8000f8f08ff */
[----:B------:R-:W-:-:S04]  /*1e00*/  USHF.L.U32 UR4, UR4, 0x6, URZ ;  /* 0x0000000604047899 */ /* 0x000fc800080006ff */
[----:B------:R-:W-:-:S04]  /*1e10*/  ULOP3.LUT UR35, UR4, 0xffffff80, URZ, 0xc0, !UPT ;  /* 0xffffff8004237892 */ /* 0x000fc8000f8ec0ff */
[----:B------:R-:W-:Y:S01]  /*1e20*/  UIADD3 UR35, UPT, UPT, UR55, UR35, URZ ;  /* 0x0000002337237290 */ /* 0x000fe2000fffe0ff */
[----:B------:R-:W-:Y:S11]  /*1e30*/  BRA.U !UP0, `(.L_x_25) ;  /* 0x0000000508187547 */ /* 0x000ff6000b800000 */
[----:B------:R-:W-:Y:S01]  /*1e40*/  UMOV UR30, UR54 ;  /* 0x00000036001e7c82 */ /* 0x000fe20008000000 */
[----:B------:R-:W-:Y:S01]  /*1e50*/  UMOV UR6, UR29 ;  /* 0x0000001d00067c82 */ /* 0x000fe20008000000 */
[----:B------:R-:W-:-:S05]  /*1e60*/  UMOV UR26, 0x20 ;  /* 0x00000020001a7882 */ /* 0x000fca0000000000 */
.L_x_33:
[----:B------:R-:W-:Y:S01]  /*1e70*/  ULEA UR5, UR6, UR21, 0x3 ;  /* 0x0000001506057291 */ /* 0x000fe2000f8e18ff */
[----:B--2---:R-:W-:Y:S01]  /*1e80*/  @P4 MOV R2, 0x10000 ;  /* 0x0001000000024802 */ /* 0x004fe20000000f00 */
[----:B--23--:R-:W-:Y:S10]  /*1e90*/  @P1 BRA `(.L_x_26) ;  /* 0x00000000000c1947 */ /* 0x00cff40003800000 */
[----:B------:R-:W-:-:S04]  /*1ea0*/  SHF.L.U32 R3, R12, 0x1f, RZ ;  /* 0x0000001f0c037819 */ /* 0x000fc800000006ff */
[----:B------:R-:W2:Y:S02]  /*1eb0*/  SYNCS.PHASECHK.TRANS64.TRYWAIT P0, [UR5+0x30], R3 ;  /* 0x00003003ff0075a7 */ /* 0x000ea40008001105 */
[----:B--2---:R-:W-:Y:S05]  /*1ec0*/  @!P0 BRA `(.L_x_27) ;  /* 0x0000007800a88947 */ /* 0x004fea0003800000 */
.L_x_26:
[----:B------:R2:W-:Y:S01]  /*1ed0*/  @P4 SYNCS.ARRIVE.TRANS64 RZ, [UR5], R2 ;  /* 0x00000002ffff49a7 */ /* 0x0005e20008000005 */
[----:B------:R-:W-:Y:S02]  /*1ee0*/  ULOP3.LUT UR4, UR38, 0x2, URZ, 0xfc, !UPT ;  /* 0x0000000226047892 */ /* 0x000fe4000f8efcff */
[----:B------:R-:W-:Y:S02]  /*1ef0*/  UIADD3 UR30, UPT, UPT, UR30, 0x1, URZ ;  /* 0x000000011e1e7890 */ /* 0x000fe4000fffe0ff */
[----:B------:R-:W-:Y:S02]  /*1f00*/  UISETP.NE.AND UP0, UPT, UR4, 0x2, UPT ;  /* 0x000000020400788c */ /* 0x000fe4000bf05270 */
[----:B------:R-:W-:-:S07]  /*1f10*/  UISETP.NE.AND UP2, UPT, UR30, 0x1, UPT ;  /* 0x000000011e00788c */ /* 0x000fce000bf45270 */
[----:B------:R-:W-:Y:S05]  /*1f20*/  BRA.U UP0, `(.L_x_28) ;  /* 0x0000000100047547 */ /* 0x000fea000b800000 */
[----:B------:R-:W-:Y:S05]  /*1f30*/  BPT.TRAP 0x1 ;  /* 0x000000040000795c */ /* 0x000fea0000300000 */
.L_x_28:
[----:B------:R-:W-:Y:S04]  /*1f40*/  BSSY.RECONVERGENT B0, `(.L_x_29) ;  /* 0x0000003000007945 */ /* 0x000fe80003800200 */
[----:B------:R-:W-:Y:S05]  /*1f50*/  @!P3 BRA `(.L_x_30) ;  /* 0x000000000004b947 */ /* 0x000fea0003800000 */
[----:B------:R-:W-:Y:S05]  /*1f60*/  BPT.TRAP 0x1 ;  /* 0x000000040000795c */ /* 0x000fea0000300000 */
.L_x_30:
[----:B------:R-:W-:Y:S05]  /*1f70*/  BSYNC.RECONVERGENT B0 ;  /* 0x0000000000007941 */ /* 0x000fea0003800200 */
.L_x_29:
[----:B------:R-:W-:Y:S01]  /*1f80*/  UIADD3 UR4, UPT, UPT, UR6, 0x1, URZ ;  /* 0x0000000106047890 */ /* 0x000fe2000fffe0ff */
[----:B------:R-:W-:Y:S01]  /*1f90*/  BSSY.RECONVERGENT B0, `(.L_x_31) ;  /* 0x000002c000007945 */ /* 0x000fe20003800200 */
[----:B------:R-:W-:Y:S02]  /*1fa0*/  ELECT P0, URZ, PT ;  /* 0x0000000000ff782f */ /* 0x000fe40003800000 */
[----:B------:R-:W-:-:S04]  /*1fb0*/  UISETP.NE.AND UP0, UPT, UR4, 0x6, UPT ;  /* 0x000000060400788c */ /* 0x000fc8000bf05270 */
[----:B------:R-:W-:Y:S02]  /*1fc0*/  USEL UR7, URZ, 0x1, UP0 ;  /* 0x00000001ff077887 */ /* 0x000fe40008000000 */
[----:B------:R-:W-:-:S04]  /*1fd0*/  USEL UR29, UR4, URZ, UP0 ;  /* 0x000000ff041d7287 */ /* 0x000fc80008000000 */
[----:B------:R-:W-:Y:S01]  /*1fe0*/  ULEA UR4, UR29, UR21, 0x3 ;  /* 0x000000151d047291 */ /* 0x000fe2000f8e18ff */
[----:B------:R-:W-:-:S04]  /*1ff0*/  LOP3.LUT R12, R12, UR7, RZ, 0x3c, !PT ;  /* 0x000000070c0c7c12 */ /* 0x000fc8000f8e3cff */
[----:B-1----:R-:W-:-:S04]  /*2000*/  SHF.L.U32 R0, R12, 0x1f, RZ ;  /* 0x0000001f0c007819 */ /* 0x002fc800000006ff */
[----:B------:R1:W3:Y:S01]  /*2010*/  SYNCS.PHASECHK.TRANS64.TRYWAIT P1, [UR4+0x30], R0 ;  /* 0x00003000ff0075a7 */ /* 0x0002e20008021104 */
[----:B------:R-:W-:Y:S05]  /*2020*/  @!P0 BRA `(.L_x_32) ;  /* 0x0000000000888947 */ /* 0x000fea0003800000 */
[----:B------:R-:W-:Y:S02]  /*2030*/  USHF.L.U32 UR4, UR6, 0xc, URZ ;  /* 0x0000000c06047899 */ /* 0x000fe400080006ff */
[----:B------:R-:W-:Y:S02]  /*2040*/  UIADD3 UR22, UP1, UPT, UR46, 0x80, URZ ;  /* 0x000000802e167890 */ /* 0x000fe4000ff3e0ff */
[----:B------:R-:W-:Y:S02]  /*2050*/  ULOP3.LUT UR24, UR4, UR40, URZ, 0xfc, !UPT ;  /* 0x0000002804187292 */ /* 0x000fe4000f8efcff */
[----:B------:R-:W-:Y:S02]  /*2060*/  ULOP3.LUT UR8, UR4, UR39, URZ, 0xfc, !UPT ;  /* 0x0000002704087292 */ /* 0x000fe4000f8efcff */
[----:B------:R-:W-:Y:S02]  /*2070*/  ULEA UR24, UR24, UR21, 0x2 ;  /* 0x0000001518187291 */ /* 0x000fe4000f8e10ff */
[----:B------:R-:W-:-:S02]  /*2080*/  UIADD3 UR14, UP0, UPT, UR46, 0x180, URZ ;  /* 0x000001802e0e7890 */ /* 0x000fc4000ff1e0ff */
[----:B------:R-:W-:Y:S02]  /*2090*/  ULEA UR8, UR8, UR21, 0x2 ;  /* 0x0000001508087291 */ /* 0x000fe4000f8e10ff */
[----:B------:R-:W-:Y:S02]  /*20a0*/  UIADD3 UR34, UPT, UPT, UR26, -0x20, URZ ;  /* 0xffffffe01a227890 */ /* 0x000fe4000fffe0ff */
[----:B------:R-:W-:Y:S02]  /*20b0*/  ULOP3.LUT UR33, UR5, 0xfefffff8, URZ, 0xc0, !UPT ;  /* 0xfefffff805217892 */ /* 0x000fe4000f8ec0ff */
[----:B------:R-:W-:Y:S02]  /*20c0*/  UIADD3.X UR23, UPT, UPT, URZ, UR47, URZ, UP1, !UPT ;  /* 0x0000002fff177290 */ /* 0x000fe40008ffe4ff */
[----:B------:R-:W-:Y:S02]  /*20d0*/  UIADD3 UR32, UPT, UPT, UR24, 0x8400, URZ ;  /* 0x0000840018207890 */ /* 0x000fe4000fffe0ff */
[----:B------:R-:W-:-:S02]  /*20e0*/  UPRMT UR7, URZ, 0x5410, UR37 ;  /* 0x00005410ff077896 */ /* 0x000fc40008000025 */
[----:B------:R-:W-:Y:S02]  /*20f0*/  UIADD3 UR24, UPT, UPT, UR24, 0xa400, URZ ;  /* 0x0000a40018187890 */ /* 0x000fe4000fffe0ff */
[----:B------:R-:W-:Y:S02]  /*2100*/  UIADD3.X UR15, UPT, UPT, URZ, UR47, URZ, UP0, !UPT ;  /* 0x0000002fff0f7290 */ /* 0x000fe400087fe4ff */
[----:B------:R-:W-:Y:S02]  /*2110*/  UIADD3 UR16, UPT, UPT, UR8, 0x20400, URZ ;  /* 0x0002040008107890 */ /* 0x000fe4000fffe0ff */
[----:B------:R-:W-:Y:S02]  /*2120*/  UPRMT UR4, URZ, 0x5410, UR31 ;  /* 0x00005410ff047896 */ /* 0x000fe4000800001f */
[----:B------:R-:W-:Y:S01]  /*2130*/  UIADD3 UR8, UPT, UPT, UR8, 0x22400, URZ ;  /* 0x0002240008087890 */ /* 0x000fe2000fffe0ff */
[----:B------:R-:W-:Y:S01]  /*2140*/  UMOV UR42, 0x0 ;  /* 0x00000000002a7882 */ /* 0x000fe20000000000 */
[----:B------:R-:W-:Y:S01]  /*2150*/  UMOV UR43, 0x10000000 ;  /* 0x10000000002b7882 */ /* 0x000fe20000000000 */
[----:B------:R-:W-:Y:S01]  /*2160*/  UMOV UR27, UR35 ;  /* 0x00000023001b7c82 */ /* 0x000fe20008000000 */
[----:B------:R-:W-:Y:S01]  /*2170*/  UMOV UR28, UR36 ;  /* 0x00000024001c7c82 */ /* 0x000fe20008000000 */
[----:B------:R-:W-:Y:S01]  /*2180*/  UMOV UR25, UR33 ;  /* 0x0000002100197c82 */ /* 0x000fe20008000000 */
[----:B------:R-:W-:Y:S01]  /*2190*/  UMOV UR20, UR36 ;  /* 0x0000002400147c82 */ /* 0x000fe20008000000 */
[----:B------:R-:W-:Y:S01]  /*21a0*/  UMOV UR17, UR33 ;  /* 0x0000002100117c82 */ /* 0x000fe20008000000 */
[----:B------:R-:W-:Y:S01]  /*21b0*/  UMOV UR18, UR34 ;  /* 0x0000002200127c82 */ /* 0x000fe20008000000 */
[----:B------:R4:W-:Y:S01]  /*21c0*/  UTMALDG.3D.MULTICAST.2CTA [UR32], [UR22], UR7, desc[UR42] ;  /* 0x00002a20160073b4 */ /* 0x0009e20008211807 */
[----:B------:R-:W-:Y:S01]  /*21d0*/  UMOV UR10, UR26 ;  /* 0x0000001a000a7c82 */ /* 0x000fe20008000000 */
[----:B------:R-:W-:Y:S01]  /*21e0*/  UMOV UR11, UR19 ;  /* 0x00000013000b7c82 */ /* 0x000fe20008000000 */
[----:B------:R-:W-:Y:S01]  /*21f0*/  UMOV UR12, UR36 ;  /* 0x00000024000c7c82 */ /* 0x000fe20008000000 */
[----:B------:R-:W-:Y:S01]  /*2200*/  UMOV UR9, UR33 ;  /* 0x0000002100097c82 */ /* 0x000fe20008000000 */
[----:B------:R4:W-:Y:S01]  /*2210*/  UTMALDG.3D.MULTICAST.2CTA [UR24], [UR22], UR7, desc[UR42] ;  /* 0x00002a18160073b4 */ /* 0x0009e20008211807 */
[----:B------:R4:W-:Y:S01]  /*2220*/  UTMALDG.3D.MULTICAST.2CTA [UR16], [UR14], UR4, desc[UR42] ;  /* 0x00002a100e0073b4 */ /* 0x0009e20008211804 */
[----:B------:R4:W-:Y:S02]  /*2230*/  UTMALDG.3D.MULTICAST.2CTA [UR8], [UR14], UR4, desc[UR42] ;  /* 0x00002a080e0073b4 */ /* 0x0009e40008211804 */
[----:B----4-:R-:W-:Y:S01]  /*2240*/  NOP ;  /* 0x0000000000007918 */ /* 0x010fe20000000000 */
.L_x_32:
[----:B------:R-:W-:Y:S05]  /*2250*/  BSYNC.RECONVERGENT B0 ;  /* 0x0000000000007941 */ /* 0x000fea0003800200 */
.L_x_31:
[----:B------:R-:W-:Y:S01]  /*2260*/  UIADD3 UR26, UPT, UPT, UR26, 0x40, URZ ;  /* 0x000000401a1a7890 */ /* 0x000fe2000fffe0ff */
[----:B------:R-:W-:Y:S01]  /*2270*/  UMOV UR6, UR29 ;  /* 0x0000001d00067c82 */ /* 0x000fe20008000000 */
[----:B------:R-:W-:Y:S01]  /*2280*/  UMOV UR13, UR41 ;  /* 0x00000029000d7c82 */ /* 0x000fe20008000000 */
[----:B------:R-:W-:Y:S09]  /*2290*/  BRA.U UP2, `(.L_x_33) ;  /* 0xfffffff902f47547 */ /* 0x000ff2000b83ffff */
.L_x_25:
[----:B------:R-:W-:Y:S01]  /*22a0*/  ULEA UR4, UR29, UR21, 0x3 ;  /* 0x000000151d047291 */ /* 0x000fe2000f8e18ff */
[----:B-1----:R-:W-:Y:S01]  /*22b0*/  SHF.L.U32 R0, R12, 0x1f, RZ ;  /* 0x0000001f0c007819 */ /* 0x002fe200000006ff */
[----:B------:R-:W-:Y:S01]  /*22c0*/  @!P2 SYNCS.ARRIVE.TRANS64.A1T0 RZ, [UR21+0xa8], RZ ;  /* 0x0000a8ffffffa9a7 */ /* 0x000fe20008100015 */
[----:B------:R-:W-:-:S06]  /*22d0*/  UISETP.GT.AND UP0, UPT, UR53, UR51, UPT ;  /* 0x000000333500728c */ /* 0x000fcc000bf04270 */
[----:B--23--:R1:W2:Y:S03]  /*22e0*/  SYNCS.PHASECHK.TRANS64.TRYWAIT P1, [UR4+0x30], R0 ;  /* 0x00003000ff0075a7 */ /* 0x00c2a60008021104 */
[----:B------:R-:W-:Y:S05]  /*22f0*/  BRA.U !UP0, `(.L_x_34) ;  /* 0x0000000508107547 */ /* 0x000fea000b800000 */
[----:B------:R-:W-:Y:S01]  /*2300*/  UIADD3 UR30, UPT, UPT, UR56, UR13, URZ ;  /* 0x0000000d381e7290 */ /* 0x000fe2000fffe0ff */
[----:B------:R-:W-:-:S11]  /*2310*/  UMOV UR7, UR29 ;  /* 0x0000001d00077c82 */ /* 0x000fd60008000000 */
.L_x_42:
[----:B------:R-:W-:Y:S01]  /*2320*/  ULEA UR6, UR7, UR21, 0x3 ;  /* 0x0000001507067291 */ /* 0x000fe2000f8e18ff */
[----:B--2---:R-:W-:Y:S01]  /*2330*/  @P4 MOV R2, 0x10000 ;  /* 0x0001000000024802 */ /* 0x004fe20000000f00 */
[----:B--23--:R-:W-:Y:S10]  /*2340*/  @P1 BRA `(.L_x_35) ;  /* 0x00000000000c1947 */ /* 0x00cff40003800000 */
[----:B------:R-:W-:-:S04]  /*2350*/  SHF.L.U32 R3, R12, 0x1f, RZ ;  /* 0x0000001f0c037819 */ /* 0x000fc800000006ff */
[----:B------:R-:W2:Y:S02]  /*2360*/  SYNCS.PHASECHK.TRANS64.TRYWAIT P0, [UR6+0x30], R3 ;  /* 0x00003003ff0075a7 */ /* 0x000ea40008001106 */
[----:B--2---:R-:W-:Y:S05]  /*2370*/  @!P0 BRA `(.L_x_36) ;  /* 0x0000007400948947 */ /* 0x004fea0003800000 */
.L_x_35:
[----:B------:R2:W-:Y:S01]  /*2380*/  @P4 SYNCS.ARRIVE.TRANS64 RZ, [UR6], R2 ;  /* 0x00000002ffff49a7 */ /* 0x0005e20008000006 */
[----:B------:R-:W-:-:S04]  /*2390*/  ULOP3.LUT UR4, UR38, 0x2, URZ, 0xfc, !UPT ;  /* 0x0000000226047892 */ /* 0x000fc8000f8efcff */
[----:B------:R-:W-:-:S09]  /*23a0*/  UISETP.NE.AND UP0, UPT, UR4, 0x2, UPT ;  /* 0x000000020400788c */ /* 0x000fd2000bf05270 */
[----:B------:R-:W-:Y:S05]  /*23b0*/  BRA.U UP0, `(.L_x_37) ;  /* 0x0000000100047547 */ /* 0x000fea000b800000 */
[----:B------:R-:W-:Y:S05]  /*23c0*/  BPT.TRAP 0x1 ;  /* 0x000000040000795c */ /* 0x000fea0000300000 */
.L_x_37:
[----:B------:R-:W-:Y:S04]  /*23d0*/  BSSY.RECONVERGENT B0, `(.L_x_38) ;  /* 0x0000003000007945 */ /* 0x000fe80003800200 */
[----:B------:R-:W-:Y:S05]  /*23e0*/  @!P3 BRA `(.L_x_39) ;  /* 0x000000000004b947 */ /* 0x000fea0003800000 */
[----:B------:R-:W-:Y:S05]  /*23f0*/  BPT.TRAP 0x1 ;  /* 0x000000040000795c */ /* 0x000fea0000300000 */
.L_x_39:
[----:B------:R-:W-:Y:S05]  /*2400*/  BSYNC.RECONVERGENT B0 ;  /* 0x0000000000007941 */ /* 0x000fea0003800200 */
.L_x_38:
        /* <DEDUP_REMOVED lines=16> */
[----:B------:R-:W-:-:S02]  /*2510*/  USHF.L.U32 UR34, UR13, 0x6, URZ ;  /* 0x000000060d227899 */ /* 0x000fc400080006ff */
[----:B------:R-:W-:Y:S02]  /*2520*/  UIADD3 UR22, UP0, UPT, UR46, 0x180, URZ ;  /* 0x000001802e167890 */ /* 0x000fe4000ff1e0ff */
[----:B------:R-:W-:Y:S02]  /*2530*/  ULEA UR8, UR8, UR21, 0x2 ;  /* 0x0000001508087291 */ /* 0x000fe4000f8e10ff */
[----:B------:R-:W-:Y:S02]  /*2540*/  ULOP3.LUT UR33, UR6, 0xfefffff8, URZ, 0xc0, !UPT ;  /* 0xfefffff806217892 */ /* 0x000fe4000f8ec0ff */
[----:B------:R-:W-:Y:S02]  /*2550*/  UIADD3.X UR15, UPT, UPT, URZ, UR47, URZ, UP1, !UPT ;  /* 0x0000002fff0f7290 */ /* 0x000fe40008ffe4ff */
[----:B------:R-:W-:Y:S02]  /*2560*/  UIADD3 UR32, UPT, UPT, UR24, 0x8400, URZ ;  /* 0x0000840018207890 */ /* 0x000fe4000fffe0ff */
[----:B------:R-:W-:-:S02]  /*2570*/  UPRMT UR4, URZ, 0x5410, UR37 ;  /* 0x00005410ff047896 */ /* 0x000fc40008000025 */
[----:B------:R-:W-:Y:S02]  /*2580*/  UIADD3 UR26, UPT, UPT, UR34, 0x20, URZ ;  /* 0x00000020221a7890 */ /* 0x000fe4000fffe0ff */
        /* <DEDUP_REMOVED lines=22> */
.L_x_41:
[----:B------:R-:W-:Y:S05]  /*26f0*/  BSYNC.RECONVERGENT B0 ;  /* 0x0000000000007941 */ /* 0x000fea0003800200 */
.L_x_40:
[----:B------:R-:W-:Y:S01]  /*2700*/  UIADD3 UR13, UPT, UPT, UR13, 0x1, URZ ;  /* 0x000000010d0d7890 */ /* 0x000fe2000fffe0ff */
[----:B------:R-:W-:-:S03]  /*2710*/  UMOV UR7, UR29 ;  /* 0x0000001d00077c82 */ /* 0x000fc60008000000 */
[----:B------:R-:W-:-:S09]  /*2720*/  UISETP.NE.AND UP0, UPT, UR13, UR30, UPT ;  /* 0x0000001e0d00728c */ /* 0x000fd2000bf05270 */
[----:B------:R-:W-:Y:S05]  /*2730*/  BRA.U UP0, `(.L_x_42) ;  /* 0xfffffff900f87547 */ /* 0x000fea000b83ffff */
.L_x_34:
[C---:B------:R-:W-:Y:S01]  /*2740*/  LEA R3, R11.reuse, UR21, 0x3 ;  /* 0x000000150b037c11 */ /* 0x040fe2000f8e18ff */
[----:B------:R-:W-:Y:S01]  /*2750*/  NOP ;  /* 0x0000000000007918 */ /* 0x000fe20000000000 */
[----:B-1----:R-:W-:Y:S02]  /*2760*/  SHF.L.U32 R0, R10, 0x1f, RZ ;  /* 0x0000001f0a007819 */ /* 0x002fe400000006ff */
[----:B------:R-:W-:Y:S02]  /*2770*/  LEA R4, R11, UR21, 0x4 ;  /* 0x000000150b047c11 */ /* 0x000fe4000f8e20ff */
[----:B------:R-:W1:Y:S02]  /*2780*/  SYNCS.PHASECHK.TRANS64.TRYWAIT P0, [R3+URZ+0xb0], R0 ;  /* 0x0000b000030075a7 */ /* 0x000e6400080011ff */
[----:B-1----:R-:W-:Y:S05]  /*2790*/  @!P0 BRA `(.L_x_43) ;  /* 0x0000007000a48947 */ /* 0x002fea0003800000 */
.L_x_158:
[----:B------:R-:W4:Y:S01]  /*27a0*/  LDS.128 R4, [R4+0x140] ;  /* 0x0001400004047984 */ /* 0x000f220000000c00 */
[----:B------:R-:W-:Y:S01]  /*27b0*/  UISETP.GE.AND UP0, UPT, UR45, 0x1, UPT ;  /* 0x000000012d00788c */ /* 0x000fe2000bf06270 */
[----:B------:R-:W-:Y:S01]  /*27c0*/  @!PT LDS RZ, [RZ] ;  /* 0x00000000fffff984 */ /* 0x000fe20000000800 */
[----:B------:R-:W-:Y:S01]  /*27d0*/  @!PT LDS RZ, [RZ] ;  /* 0x00000000fffff984 */ /* 0x000fe20000000800 */
[----:B------:R-:W-:Y:S01]  /*27e0*/  @!PT LDS RZ, [RZ] ;  /* 0x00000000fffff984 */ /* 0x000fe20000000800 */
[----:B------:R-:W-:Y:S01]  /*27f0*/  @!PT LDS RZ, [RZ] ;  /* 0x00000000fffff984 */ /* 0x000fe20000000800 */
[----:B------:R1:W-:Y:S06]  /*2800*/  MEMBAR.ALL.CTA ;  /* 0x0000000000007992 */ /* 0x0003ec0000008000 */
[----:B-1----:R-:W1:Y:S01]  /*2810*/  FENCE.VIEW.ASYNC.S ;  /* 0x00000000000073c6 */ /* 0x002e620000000000 */
[----:B----4-:R-:W-:-:S13]  /*2820*/  LOP3.LUT P0, RZ, R6, 0x1, RZ, 0xc0, !PT ;  /* 0x0000000106ff7812 */ /* 0x010fda000780c0ff */
[----:B-1----:R-:W-:Y:S01]  /*2830*/  VOTEU.ANY UP1, P0 ;  /* 0x0000000000ff7886 */ /* 0x002fe20000020100 */
[----:B------:R-:W-:-:S13]  /*2840*/  PLOP3.LUT P0, PT, PT, PT, UP1, 0x80, 0x8 ;  /* 0x000000000008781c */ /* 0x000fda0003f0f018 */
[----:B------:R-:W-:Y:S02]  /*2850*/  @P0 LOP3.LUT R0, R5, 0xffff, RZ, 0xc0, !PT ;  /* 0x0000ffff05000812 */ /* 0x000fe400078ec0ff */
[----:B--2---:R-:W-:Y:S02]  /*2860*/  @P0 MOV R2, R4 ;  /* 0x0000000400020202 */ /* 0x004fe40000000f00 */
[----:B------:R-:W-:Y:S01]  /*2870*/  @P0 R2UR UR5, R0 ;  /* 0x00000000000502ca */ /* 0x000fe200000e0000 */
[----:B------:R-:W-:Y:S01]  /*2880*/  VIADD R0, R3, 0xc0 ;  /* 0x000000c003007836 */ /* 0x000fe20000000000 */
[----:B------:R-:W-:Y:S02]  /*2890*/  @P0 SHF.R.U32.HI R4, RZ, 0x10, R5 ;  /* 0x00000010ff040819 */ /* 0x000fe40000011605 */
[----:B------:R-:W-:Y:S02]  /*28a0*/  @P0 R2UR UR6, R2 ;  /* 0x00000000020602ca */ /* 0x000fe400000e0000 */
[----:B------:R-:W-:-:S02]  /*28b0*/  PRMT R0, RZ, 0x654, R0 ;  /* 0x00000654ff007816 */ /* 0x000fc40000000000 */
[----:B------:R-:W-:Y:S02]  /*28c0*/  @P0 R2UR UR4, R4 ;  /* 0x00000000040402ca */ /* 0x000fe400000e0000 */
[----:B------:R1:W-:Y:S03]  /*28d0*/  SYNCS.ARRIVE.TRANS64.RED.A1T0 RZ, [R0+URZ], RZ ;  /* 0x000000ff00ff79a7 */ /* 0x0003e600081004ff */
[----:B------:R-:W-:-:S04]  /*28e0*/  @UP1 UMOV UR44, UR5 ;  /* 0x00000005002c1c82 */ /* 0x000fc80008000000 */
[----:B------:R-:W-:-:S04]  /*28f0*/  @UP1 UMOV UR48, UR6 ;  /* 0x0000000600301c82 */ /* 0x000fc80008000000 */
[----:B------:R-:W-:Y:S01]  /*2900*/  @UP1 UMOV UR36, UR4 ;  /* 0x0000000400241c82 */ /* 0x000fe20008000000 */
[----:B------:R-:W-:Y:S05]  /*2910*/  BRA.U !UP0, `(.L_x_44) ;  /* 0x0000000108d47547 */ /* 0x000fea000b800000 */
[----:B------:R-:W2:Y:S01]  /*2920*/  LDCU.128 UR12, c[0x0][0xb10] ;  /* 0x00016200ff0c77ac */ /* 0x000ea20008000c00 */
[----:B------:R-:W4:Y:S01]  /*2930*/  LDCU UR22, c[0x0][0xb20] ;  /* 0x00016400ff1677ac */ /* 0x000f220008000800 */
[----:B------:R-:W3:Y:S01]  /*2940*/  LDCU UR20, c[0x0][0xb0c] ;  /* 0x00016180ff1477ac */ /* 0x000ee20008000800 */
[----:B------:R-:W1:Y:S01]  /*2950*/  LDCU.64 UR8, c[0x0][0xb28] ;  /* 0x00016500ff0877ac */ /* 0x000e620008000a00 */
[----:B------:R-:W-:Y:S02]  /*2960*/  UISETP.NE.AND UP3, UPT, UR45, 0x1, UPT ;  /* 0x000000012d00788c */ /* 0x000fe4000bf65270 */
[----:B--2---:R-:W-:Y:S02]  /*2970*/  UIMAD.WIDE.U32 UR6, UR49, UR15, URZ ;  /* 0x0000000f310672a5 */ /* 0x004fe4000f8e00ff */
[----:B------:R-:W-:Y:S02]  /*2980*/  UIMAD.WIDE.U32 UR4, UR50, UR12, URZ ;  /* 0x0000000c320472a5 */ /* 0x000fe4000f8e00ff */
[----:B------:R-:W-:-:S02]  /*2990*/  UISETP.NE.AND UP0, UPT, UR14, 0x1, UPT ;  /* 0x000000010e00788c */ /* 0x000fc4000bf05270 */
[----:B------:R-:W-:Y:S01]  /*29a0*/  UIMAD.WIDE.U32 UR18, UR44, UR15, URZ ;  /* 0x0000000f2c1272a5 */ /* 0x000fe2000f8e00ff */
[----:B------:R-:W-:Y:S02]  /*29b0*/  UMOV UR6, UR7 ;  /* 0x0000000700067c82 */ /* 0x000fe40008000000 */
[----:B------:R-:W-:Y:S01]  /*29c0*/  UMOV UR4, UR5 ;  /* 0x0000000500047c82 */ /* 0x000fe20008000000 */
[----:B----4-:R-:W-:Y:S02]  /*29d0*/  USHF.R.U32.HI UR6, URZ, UR22, UR6 ;  /* 0x00000016ff067299 */ /* 0x010fe40008011606 */
[----:B---3--:R-:W-:Y:S02]  /*29e0*/  UISETP.NE.AND UP2, UPT, UR20, 0x1, UPT ;  /* 0x000000011400788c */ /* 0x008fe4000bf45270 */
[----:B------:R-:W-:Y:S02]  /*29f0*/  USHF.R.U32.HI UR4, URZ, UR13, UR4 ;  /* 0x0000000dff047299 */ /* 0x000fe40008011604 */
[----:B------:R-:W-:-:S02]  /*2a00*/  USEL UR5, UR49, UR6, !UP0 ;  /* 0x0000000631057287 */ /* 0x000fc4000c000000 */
[----:B------:R-:W-:Y:S02]  /*2a10*/  USEL UR6, UR50, UR4, !UP2 ;  /* 0x0000000432067287 */ /* 0x000fe4000d000000 */
[----:B-1----:R-:W-:Y:S01]  /*2a20*/  UIMAD.WIDE.U32 UR10, UR5, UR8, URZ ;  /* 0x00000008050a72a5 */ /* 0x002fe2000f8e00ff */
[----:B------:R-:W-:Y:S01]  /*2a30*/  UMOV UR4, UR19 ;  /* 0x0000001300047c82 */ /* 0x000fe20008000000 */
[----:B------:R-:W-:Y:S02]  /*2a40*/  UIMAD.WIDE.U32 UR16, UR48, UR12, URZ ;  /* 0x0000000c301072a5 */ /* 0x000fe4000f8e00ff */
[----:B------:R-:W-:-:S03]  /*2a50*/  UIMAD.WIDE.U32 UR18, UR6, UR8, URZ ;  /* 0x00000008061272a5 */ /* 0x000fc6000f8e00ff */
[----:B------:R-:W-:Y:S01]  /*2a60*/  UMOV UR10, UR11 ;  /* 0x0000000b000a7c82 */ /* 0x000fe20008000000 */
[----:B------:R-:W-:Y:S02]  /*2a70*/  USHF.R.U32.HI UR4, URZ, UR22, UR4 ;  /* 0x00000016ff047299 */ /* 0x000fe40008011604 */
[----:B------:R-:W-:Y:S01]  /*2a80*/  @UP3 USHF.R.U32.HI UR5, URZ, UR9, UR10 ;  /* 0x00000009ff053299 */ /* 0x000fe2000801160a */
[----:B------:R-:W-:Y:S01]  /*2a90*/  UMOV UR16, UR17 ;  /* 0x0000001100107c82 */ /* 0x000fe20008000000 */
[----:B------:R-:W-:Y:S01]  /*2aa0*/  UMOV UR18, UR19 ;  /* 0x0000001300127c82 */ /* 0x000fe20008000000 */
[----:B------:R-:W-:Y:S02]  /*2ab0*/  USHF.R.U32.HI UR13, URZ, UR13, UR16 ;  /* 0x0000000dff0d7299 */ /* 0x000fe40008011610 */
[----:B------:R-:W-:Y:S02]  /*2ac0*/  USEL UR4, UR44, UR4, !UP0 ;  /* 0x000000042c047287 */ /* 0x000fe4000c000000 */
[----:B------:R-:W-:-:S02]  /*2ad0*/  @UP3 USHF.R.U32.HI UR6, URZ, UR9, UR18 ;  /* 0x00000009ff063299 */ /* 0x000fc40008011612 */
[----:B------:R-:W-:Y:S02]  /*2ae0*/  UIMAD UR7, UR45, UR5, URZ ;  /* 0x000000052d0772a4 */ /* 0x000fe4000f8e02ff */
[----:B------:R-:W-:Y:S02]  /*2af0*/  USEL UR5, UR48, UR13, !UP2 ;  /* 0x0000000d30057287 */ /* 0x000fe4000d000000 */
[----:B------:R-:W-:Y:S02]  /*2b00*/  UIMAD UR10, UR45, UR6, URZ ;  /* 0x000000062d0a72a4 */ /* 0x000fe4000f8e02ff */
[----:B------:R-:W-:Y:S02]  /*2b10*/  UISETP.GE.AND UP0, UPT, UR4, UR7, UPT ;  /* 0x000000070400728c */ /* 0x000fe4000bf06270 */
[----:B------:R-:W-:Y:S02]  /*2b20*/  UIMAD.WIDE.U32 UR12, UR4, UR8, URZ ;  /* 0x00000008040c72a5 */ /* 0x000fe4000f8e00ff */
[----:B------:R-:W-:-:S02]  /*2b30*/  UISETP.GE.OR UP0, UPT, UR5, UR10, UP0 ;  /* 0x0000000a0500728c */ /* 0x000fc40008706670 */
        /* <DEDUP_REMOVED lines=19> */
.L_x_44:
[----:B------:R-:W2:Y:S02]  /*2c70*/  LDCU UR4, c[0x0][0xb30] ;  /* 0x00016600ff0477ac */ /* 0x000ea40008000800 */
[----:B--2---:R-:W-:-:S09]  /*2c80*/  UISETP.NE.AND UP0, UPT, UR4, 0x1, UPT ;  /* 0x000000010400788c */ /* 0x004fd2000bf05270 */
[----:B------:R-:W-:Y:S05]  /*2c90*/  BRA.U UP0, `(.L_x_45) ;  /* 0x0000000100447547 */ /* 0x000fea000b800000 */
[----:B------:R-:W2:Y:S01]  /*2ca0*/  LDCU.128 UR8, c[0x0][0xb10] ;  /* 0x00016200ff0877ac */ /* 0x000ea20008000c00 */
[----:B------:R-:W4:Y:S01]  /*2cb0*/  LDCU UR12, c[0x0][0xb0c] ;  /* 0x00016180ff0c77ac */ /* 0x000f220008000800 */
[----:B------:R-:W1:Y:S01]  /*2cc0*/  LDCU UR13, c[0x0][0xb20] ;  /* 0x00016400ff0d77ac */ /* 0x000e620008000800 */
[----:B--2---:R-:W-:Y:S02]  /*2cd0*/  UIMAD.WIDE.U32 UR6, UR48, UR8, URZ ;  /* 0x00000008300672a5 */ /* 0x004fe4000f8e00ff */
[----:B------:R-:W-:Y:S02]  /*2ce0*/  UIMAD.WIDE.U32 UR4, UR44, UR11, URZ ;  /* 0x0000000b2c0472a5 */ /* 0x000fe4000f8e00ff */
[----:B----4-:R-:W-:Y:S02]  /*2cf0*/  UISETP.NE.AND UP2, UPT, UR12, 0x1, UPT ;  /* 0x000000010c00788c */ /* 0x010fe4000bf45270 */
[----:B------:R-:W-:Y:S01]  /*2d00*/  UISETP.NE.AND UP0, UPT, UR10, 0x1, UPT ;  /* 0x000000010a00788c */ /* 0x000fe2000bf05270 */
[----:B------:R-:W-:-:S02]  /*2d10*/  UMOV UR6, UR7 ;  /* 0x0000000700067c82 */ /* 0x000fc40008000000 */
[----:B------:R-:W-:Y:S01]  /*2d20*/  UMOV UR4, UR5 ;  /* 0x0000000500047c82 */ /* 0x000fe20008000000 */
[----:B------:R-:W-:Y:S02]  /*2d30*/  USHF.R.U32.HI UR9, URZ, UR9, UR6 ;  /* 0x00000009ff097299 */ /* 0x000fe40008011606 */
[----:B-1----:R-:W-:Y:S02]  /*2d40*/  USHF.R.U32.HI UR4, URZ, UR13, UR4 ;  /* 0x0000000dff047299 */ /* 0x002fe40008011604 */
[----:B------:R-:W-:Y:S02]  /*2d50*/  USEL UR5, UR48, UR9, !UP2 ;  /* 0x0000000930057287 */ /* 0x000fe4000d000000 */
[----:B------:R-:W-:-:S04]  /*2d60*/  USEL UR4, UR44, UR4, !UP0 ;  /* 0x000000042c047287 */ /* 0x000fc8000c000000 */
[----:B------:R-:W-:Y:S02]  /*2d70*/  UIADD3 UR6, UPT, UPT, UR5, -UR4, URZ ;  /* 0x8000000405067290 */ /* 0x000fe4000fffe0ff */
[----:B------:R-:W-:Y:S02]  /*2d80*/  UIADD3 UR4, UPT, UPT, -UR5, UR4, URZ ;  /* 0x0000000405047290 */ /* 0x000fe4000fffe1ff */
[----:B------:R-:W-:Y:S02]  /*2d90*/  UIMAD UR44, UR6, UR10, UR44 ;  /* 0x0000000a062c72a4 */ /* 0x000fe4000f8e022c */
[----:B------:R-:W-:-:S12]  /*2da0*/  UIMAD UR48, UR4, UR12, UR48 ;  /* 0x0000000c043072a4 */ /* 0x000fd8000f8e0230 */
.L_x_45:
[----:B------:R-:W-:Y:S01]  /*2db0*/  VIADD R11, R11, 0x1 ;  /* 0x000000010b0b7836 */ /* 0x000fe20000000000 */
[----:B------:R-:W-:Y:S01]  /*2dc0*/  R2UR UR4, R58 ;  /* 0x000000003a0472ca */ /* 0x000fe200000e0000 */
[----:B------:R-:W-:Y:S01]  /*2dd0*/  UIADD3 UR20, UPT, UPT, UR48, UR63, URZ ;  /* 0x0000003f30147290 */ /* 0x000fe2000fffe0ff */
[----:B------:R-:W-:Y:S02]  /*2de0*/  PLOP3.LUT P2, PT, PT, PT, PT, 0x80, 0x8 ;  /* 0x000000000008781c */ /* 0x000fe40003f4f070 */
[----:B------:R-:W-:-:S04]  /*2df0*/  ISETP.NE.AND P0, PT, R11, 0x2, PT ;  /* 0x000000020b00780c */ /* 0x000fc80003f05270 */
[----:B-1----:R-:W-:Y:S02]  /*2e00*/  SEL R0, RZ, 0x1, P0 ;  /* 0x00000001ff007807 */ /* 0x002fe40000000000 */
[----:B------:R-:W-:Y:S02]  /*2e10*/  SEL R11, R11, RZ, P0 ;  /* 0x000000ff0b0b7207 */ /* 0x000fe40000000000 */
[----:B------:R-:W-:Y:S01]  /*2e20*/  LOP3.LUT R10, R10, R0, RZ, 0x3c, !PT ;  /* 0x000000000a0a7212 */ /* 0x000fe200078e3cff */
[----:B------:R-:W-:Y:S01]  /*2e30*/  UIADD3 UR24, UPT, UPT, UR44, UR4, URZ ;  /* 0x000000042c187290 */ /* 0x000fe2000fffe0ff */
[----:B------:R-:W-:Y:S11]  /*2e40*/  BRA.U UP1, `(.L_x_46) ;  /* 0xffffffed01887547 */ /* 0x000ff6000b83ffff */
[----:B------:R-:W-:Y:S01]  /*2e50*/  UIADD3 UR21, UPT, UPT, UR21, 0x30, URZ ;  /* 0x0000003015157890 */ /* 0x000fe2000fffe0ff */
[----:B------:R-:W-:-:S03]  /*2e60*/  SHF.L.U32 R2, R12, 0x1f, RZ ;  /* 0x0000001f0c027819 */ /* 0x000fc600000006ff */
[----:B------:R-:W-:-:S09]  /*2e70*/  ULEA UR4, UR29, UR21, 0x3 ;  /* 0x000000151d047291 */ /* 0x000fd2000f8e18ff */
[----:B------:R-:W1:Y:S02]  /*2e80*/  SYNCS.PHASECHK.TRANS64.TRYWAIT P0, [UR4], R2 ;  /* 0x00000002ff0075a7 */ /* 0x000e640008001104 */
[----:B-1----:R-:W-:Y:S05]  /*2e90*/  @!P0 BRA `(.L_x_47) ;  /* 0x0000006800f88947 */ /* 0x002fea0003800000 */
.L_x_160:
[----:B------:R-:W-:-:S04]  /*2ea0*/  UIADD3 UR4, UPT, UPT, UR29, 0x1, URZ ;  /* 0x000000011d047890 */ /* 0x000fc8000fffe0ff */
[----:B------:R-:W-:-:S04]  /*2eb0*/  UISETP.NE.AND UP0, UPT, UR4, 0x6, UPT ;  /* 0x000000060400788c */ /* 0x000fc8000bf05270 */
[----:B------:R-:W-:Y:S02]  /*2ec0*/  USEL UR6, URZ, 0x1, UP0 ;  /* 0x00000001ff067887 */ /* 0x000fe40008000000 */
[----:B------:R-:W-:-:S04]  /*2ed0*/  USEL UR4, UR4, URZ, UP0 ;  /* 0x000000ff04047287 */ /* 0x000fc80008000000 */
[----:B------:R-:W-:Y:S01]  /*2ee0*/  ULEA UR5, UR4, UR21, 0x3 ;  /* 0x0000001504057291 */ /* 0x000fe2000f8e18ff */
[----:B-1----:R-:W-:-:S04]  /*2ef0*/  LOP3.LUT R2, R12, UR6, RZ, 0x3c, !PT ;  /* 0x000000060c027c12 */ /* 0x002fc8000f8e3cff */
[----:B------:R-:W-:-:S04]  /*2f00*/  SHF.L.U32 R3, R2, 0x1f, RZ ;  /* 0x0000001f02037819 */ /* 0x000fc800000006ff */
[----:B------:R-:W1:Y:S02]  /*2f10*/  SYNCS.PHASECHK.TRANS64.TRYWAIT P0, [UR5], R3 ;  /* 0x00000003ff0075a7 */ /* 0x000e640008001105 */
[----:B-1----:R-:W-:Y:S05]  /*2f20*/  @!P0 BRA `(.L_x_48) ;  /* 0x0000006800ec8947 */ /* 0x002fea0003800000 */
.L_x_162:
[----:B------:R-:W-:-:S04]  /*2f30*/  UIADD3 UR4, UPT, UPT, UR4, 0x1, URZ ;  /* 0x0000000104047890 */ /* 0x000fc8000fffe0ff */
[----:B------:R-:W-:-:S04]  /*2f40*/  UISETP.NE.AND UP0, UPT, UR4, 0x6, UPT ;  /* 0x000000060400788c */ /* 0x000fc8000bf05270 */
[----:B------:R-:W-:Y:S02]  /*2f50*/  USEL UR6, URZ, 0x1, UP0 ;  /* 0x00000001ff067887 */ /* 0x000fe40008000000 */
[----:B------:R-:W-:-:S04]  /*2f60*/  USEL UR4, UR4, URZ, UP0 ;  /* 0x000000ff04047287 */ /* 0x000fc80008000000 */
[----:B------:R-:W-:Y:S01]  /*2f70*/  ULEA UR5, UR4, UR21, 0x3 ;  /* 0x0000001504057291 */ /* 0x000fe2000f8e18ff */
[----:B------:R-:W-:-:S04]  /*2f80*/  LOP3.LUT R2, R2, UR6, RZ, 0x3c, !PT ;  /* 0x0000000602027c12 */ /* 0x000fc8000f8e3cff */
[----:B-1----:R-:W-:-:S04]  /*2f90*/  SHF.L.U32 R3, R2, 0x1f, RZ ;  /* 0x0000001f02037819 */ /* 0x002fc800000006ff */
[----:B------:R-:W1:Y:S02]  /*2fa0*/  SYNCS.PHASECHK.TRANS64.TRYWAIT P0, [UR5], R3 ;  /* 0x00000003ff0075a7 */ /* 0x000e640008001105 */
[----:B-1----:R-:W-:Y:S05]  /*2fb0*/  @!P0 BRA `(.L_x_49) ;  /* 0x0000006800e08947 */ /* 0x002fea0003800000 */
.L_x_164:
        /* <DEDUP_REMOVED lines=9> */
.L_x_166:
        /* <DEDUP_REMOVED lines=9> */
.L_x_168:
[----:B------:R-:W-:-:S04]  /*30e0*/  UIADD3 UR4, UPT, UPT, UR4, 0x1, URZ ;  /* 0x0000000104047890 */ /* 0x000fc8000fffe0ff */
[----:B------:R-:W-:-:S04]  /*30f0*/  UISETP.NE.AND UP0, UPT, UR4, 0x6, UPT ;  /* 0x000000060400788c */ /* 0x000fc8000bf05270 */
[----:B------:R-:W-:Y:S02]  /*3100*/  USEL UR5, URZ, 0x1, UP0 ;  /* 0x00000001ff057887 */ /* 0x000fe40008000000 */
[----:B------:R-:W-:-:S04]  /*3110*/  USEL UR4, UR4, URZ, UP0 ;  /* 0x000000ff04047287 */ /* 0x000fc80008000000 */
[----:B------:R-:W-:Y:S01]  /*3120*/  ULEA UR4, UR4, UR21, 0x3 ;  /* 0x0000001504047291 */ /* 0x000fe2000f8e18ff */
[----:B------:R-:W-:-:S04]  /*3130*/  LOP3.LUT R2, R2, UR5, RZ, 0x3c, !PT ;  /* 0x0000000502027c12 */ /* 0x000fc8000f8e3cff */
[----:B------:R-:W-:Y:S01]  /*3140*/  SHF.L.U32 R2, R2, 0x1f, RZ ;  /* 0x0000001f02027819 */ /* 0x000fe200000006ff */
[----:B-1----:R-:W-:-:S07]  /*3150*/  IMAD.U32 R0, RZ, RZ, UR4 ;  /* 0x00000004ff007e24 */ /* 0x002fce000f8e00ff */
.L_x_52:
[----:B-1----:R1:W2:Y:S02]  /*3160*/  SYNCS.PHASECHK.TRANS64.TRYWAIT P0, [R0+URZ], R2 ;  /* 0x00000002000075a7 */ /* 0x0022a400080011ff */
[----:B--2---:R-:W-:Y:S05]  /*3170*/  @!P0 NANOSLEEP.SYNCS 0x989680 ;  /* 0x009896800000895d */ /* 0x004fea0003900000 */
[----:B------:R-:W2:Y:S02]  /*3180*/  @!P0 SYNCS.PHASECHK.TRANS64 P0, [R0+URZ], R2 ;  /* 0x00000002000085a7 */ /* 0x000ea400080010ff */
[----:B--2---:R-:W-:Y:S05]  /*3190*/  @P0 EXIT ;  /* 0x000000000000094d */ /* 0x004fea0003800000 */
[----:B------:R-:W-:Y:S05]  /*31a0*/  BRA `(.L_x_52) ;  /* 0xfffffffc00ec7947 */ /* 0x000fea000383ffff */
.L_x_22:
[----:B------:R-:W-:-:S04]  /*31b0*/  UISETP.NE.AND UP0, UPT, UR52, URZ, UPT ;  /* 0x000000ff3400728c */ /* 0x000fc8000bf05270 */
[----:B------:R-:W-:-:S09]  /*31c0*/  UISETP.NE.OR UP0, UPT, UR22, 0x1, UP0 ;  /* 0x000000011600788c */ /* 0x000fd20008705670 */
[----:B------:R-:W-:Y:S05]  /*31d0*/  BRA.U UP0, `(.L_x_53) ;  /* 0x0000000500487547 */ /* 0x000fea000b800000 */
[----:B------:R-:W-:Y:S01]  /*31e0*/  ISETP.GE.U32.AND P2, PT, R0, 0x10, PT ;  /* 0x000000100000780c */ /* 0x000fe20003f46070 */
[----:B------:R-:W-:Y:S01]  /*31f0*/  IMAD.MOV.U32 R12, RZ, RZ, 0x1 ;  /* 0x00000001ff0c7424 */ /* 0x000fe200078e00ff */
[----:B------:R-:W-:Y:S02]  /*3200*/  CS2R R10, SRZ ;  /* 0x00000000000a7805 */ /* 0x000fe4000001ff00 */
[----:B------:R-:W-:Y:S01]  /*3210*/  CS2R R8, SRZ ;  /* 0x0000000000087805 */ /* 0x000fe2000001ff00 */
[----:B------:R-:W-:Y:S01]  /*3220*/  UMOV UR6, 0x400 ;  /* 0x0000040000067882 */ /* 0x000fe20000000000 */
[----:B------:R-:W-:Y:S01]  /*3230*/  UMOV UR5, URZ ;  /* 0x000000ff00057c82 */ /* 0x000fe20008000000 */
[----:B------:R-:W-:-:S12]  /*3240*/  ULEA UR6, UR52, UR6, 0x18 ;  /* 0x0000000634067291 */ /* 0x000fd8000f8ec0ff */
.L_x_57:
[----:B------:R-:W-:Y:S02]  /*3250*/  LEA R2, R8, UR6, 0x3 ;  /* 0x0000000608027c11 */ /* 0x000fe4000f8e18ff */
[----:B------:R-:W-:-:S03]  /*3260*/  SHF.L.U32 R4, R9, 0x1f, RZ ;  /* 0x0000001f09047819 */ /* 0x000fc600000006ff */
[----:B------:R-:W-:Y:S01]  /*3270*/  VIADD R5, R2, 0x120 ;  /* 0x0000012002057836 */ /* 0x000fe20000000000 */
[----:B------:R-:W1:Y:S02]  /*3280*/  SYNCS.PHASECHK.TRANS64.TRYWAIT P0, [R2+URZ+0x110], R4 ;  /* 0x00011004020075a7 */ /* 0x000e6400080011ff */
[----:B-1----:R-:W-:Y:S05]  /*3290*/  @!P0 BRA `(.L_x_54) ;  /* 0x0000006800708947 */ /* 0x002fea0003800000 */
.L_x_169:
[----:B------:R-:W-:Y:S01]  /*32a0*/  ULEA UR4, UR5, UR6, 0x3 ;  /* 0x0000000605047291 */ /* 0x000fe2000f8e18ff */
[----:B-1----:R-:W-:Y:S01]  /*32b0*/  PRMT R2, RZ, 0x654, R5 ;  /* 0x00000654ff027816 */ /* 0x002fe20000000005 */
[----:B------:R-:W-:Y:S01]  /*32c0*/  @!P2 IMAD.MOV.U32 R4, RZ, RZ, 0x10 ;  /* 0x00000010ff04a424 */ /* 0x000fe200078e00ff */
[----:B------:R-:W-:Y:S01]  /*32d0*/  SHF.L.U32 R5, R12, 0x1f, RZ ;  /* 0x0000001f0c057819 */ /* 0x000fe200000006ff */
[----:B------:R-:W-:Y:S01]  /*32e0*/  UIADD3 UR7, UPT, UPT, UR4, 0xb0, URZ ;  /* 0x000000b004077890 */ /* 0x000fe2000fffe0ff */
[----:B------:R1:W-:Y:S05]  /*32f0*/  SYNCS.ARRIVE.TRANS64.RED.A1T0 RZ, [R2+URZ], RZ ;  /* 0x000000ff02ff79a7 */ /* 0x0003ea00081004ff */
[----:B------:R-:W-:Y:S01]  /*3300*/  IMAD.U32 R6, RZ, RZ, UR7 ;  /* 0x00000007ff067e24 */ /* 0x000fe2000f8e00ff */
[----:B------:R-:W2:Y:S04]  /*3310*/  SYNCS.PHASECHK.TRANS64.TRYWAIT P0, [UR4+0xc0], R5 ;  /* 0x0000c005ff0075a7 */ /* 0x000ea80008001104 */
[----:B------:R-:W-:Y:S01]  /*3320*/  PRMT R6, R0, 0x654, R6 ;  /* 0x0000065400067816 */ /* 0x000fe20000000006 */
[----:B-12---:R-:W-:Y:S06]  /*3330*/  @!P0 BRA `(.L_x_55) ;  /* 0x00000068005c8947 */ /* 0x006fec0003800000 */
.L_x_171:
[----:B------:R-:W-:Y:S01]  /*3340*/  ULEA UR8, UR5, UR6, 0x4 ;  /* 0x0000000605087291 */ /* 0x000fe2000f8e20ff */
[----:B------:R-:W-:Y:S01]  /*3350*/  SEL R3, R6, R3, !P2 ;  /* 0x0000000306037207 */ /* 0x000fe20005000000 */
[----:B------:R-:W-:Y:S01]  /*3360*/  UIADD3 UR9, UPT, UPT, UR4, 0xb0, URZ ;  /* 0x000000b004097890 */ /* 0x000fe2000fffe0ff */
[----:B-1----:R-:W-:Y:S01]  /*3370*/  LEA R2, R11, UR6, 0x3 ;  /* 0x000000060b027c11 */ /* 0x002fe2000f8e18ff */
[----:B------:R-:W-:Y:S01]  /*3380*/  UIADD3 UR8, UPT, UPT, UR8, 0x140, URZ ;  /* 0x0000014008087890 */ /* 0x000fe2000fffe0ff */
[----:B------:R1:W-:Y:S01]  /*3390*/  @!P2 SYNCS.ARRIVE.TRANS64.RED RZ, [R3+URZ], R4 ;  /* 0x0000000403ffa9a7 */ /* 0x0003e200080004ff */
[----:B------:R-:W-:Y:S01]  /*33a0*/  UIADD3 UR4, UPT, UPT, UR5, 0x1, URZ ;  /* 0x0000000105047890 */ /* 0x000fe2000fffe0ff */
[----:B------:R-:W-:-:S03]  /*33b0*/  VIADD R8, R8, 0x1 ;  /* 0x0000000108087836 */ /* 0x000fc60000000000 */
[----:B------:R-:W-:Y:S02]  /*33c0*/  UISETP.NE.AND UP0, UPT, UR4, 0x2, UPT ;  /* 0x000000020400788c */ /* 0x000fe4000bf05270 */
[----:B------:R-:W-:Y:S01]  /*33d0*/  ISETP.NE.AND P0, PT, R8, 0x2, PT ;  /* 0x000000020800780c */ /* 0x000fe20003f05270 */
[----:B------:R-:W-:Y:S06]  /*33e0*/  UGETNEXTWORKID.BROADCAST [UR8], [UR9] ;  /* 0x00000000080073ca */ /* 0x000fec0008000100 */
[----:B------:R-:W-:Y:S02]  /*33f0*/  USEL UR7, URZ, 0x1, UP0 ;  /* 0x00000001ff077887 */ /* 0x000fe40008000000 */
[----:B------:R-:W-:-:S04]  /*3400*/  USEL UR5, UR4, URZ, UP0 ;  /* 0x000000ff04057287 */ /* 0x000fc80008000000 */
[----:B------:R-:W-:Y:S02]  /*3410*/  LOP3.LUT R12, R12, UR7, RZ, 0x3c, !PT ;  /* 0x000000070c0c7c12 */ /* 0x000fe4000f8e3cff */
[----:B-1----:R-:W-:-:S04]  /*3420*/  SHF.L.U32 R4, R10, 0x1f, RZ ;  /* 0x0000001f0a047819 */ /* 0x002fc800000006ff */
[----:B------:R-:W1:Y:S02]  /*3430*/  SYNCS.PHASECHK.TRANS64.TRYWAIT P1, [R2+URZ+0xb0], R4 ;  /* 0x0000b004020075a7 */ /* 0x000e6400080211ff */
[----:B-1----:R-:W-:Y:S05]  /*3440*/  @!P1 BRA `(.L_x_56) ;  /* 0x0000006800309947 */ /* 0x002fea0003800000 */
.L_x_172:
[C---:B-1----:R-:W-:Y:S01]  /*3450*/  LEA R4, R11.reuse, UR6, 0x4 ;  /* 0x000000060b047c11 */ /* 0x042fe2000f8e20ff */
[----:B------:R-:W-:Y:S01]  /*3460*/  VIADD R2, R2, 0xc0 ;  /* 0x000000c002027836 */ /* 0x000fe20000000000 */
[----:B------:R-:W-:Y:S01]  /*3470*/  SEL R8, R8, RZ, P0 ;  /* 0x000000ff08087207 */ /* 0x000fe20000000000 */
[----:B------:R-:W-:-:S03]  /*3480*/  VIADD R11, R11, 0x1 ;  /* 0x000000010b0b7836 */ /* 0x000fc60000000000 */
[----:B------:R-:W1:Y:S01]  /*3490*/  LDS.128 R4, [R4+0x140] ;  /* 0x0001400004047984 */ /* 0x000e620000000c00 */
[----:B------:R-:W-:Y:S02]  /*34a0*/  PRMT R2, RZ, 0x654, R2 ;  /* 0x00000654ff027816 */ /* 0x000fe40000000002 */
[C---:B------:R-:W-:Y:S01]  /*34b0*/  ISETP.NE.AND P1, PT, R11.reuse, 0x2, PT ;  /* 0x000000020b00780c */ /* 0x040fe20003f25270 */
[----:B------:R-:W-:Y:S01]  /*34c0*/  @!PT LDS RZ, [RZ] ;  /* 0x00000000fffff984 */ /* 0x000fe20000000800 */
[----:B------:R-:W-:Y:S01]  /*34d0*/  @!PT LDS RZ, [RZ] ;  /* 0x00000000fffff984 */ /* 0x000fe20000000800 */
[----:B------:R-:W-:Y:S01]  /*34e0*/  @!PT LDS RZ, [RZ] ;  /* 0x00000000fffff984 */ /* 0x000fe20000000800 */
[----:B------:R-:W-:Y:S01]  /*34f0*/  @!PT LDS RZ, [RZ] ;  /* 0x00000000fffff984 */ /* 0x000fe20000000800 */
[----:B------:R2:W-:Y:S06]  /*3500*/  MEMBAR.ALL.CTA ;  /* 0x0000000000007992 */ /* 0x0005ec0000008000 */
[----:B--2---:R-:W2:Y:S01]  /*3510*/  FENCE.VIEW.ASYNC.S ;  /* 0x00000000000073c6 */ /* 0x004ea20000000000 */
[----:B------:R-:W-:Y:S01]  /*3520*/  SEL R11, R11, RZ, P1 ;  /* 0x000000ff0b0b7207 */ /* 0x000fe20000800000 */
[----:B--2---:R2:W-:Y:S01]  /*3530*/  SYNCS.ARRIVE.TRANS64.RED.A1T0 RZ, [R2+URZ], RZ ;  /* 0x000000ff02ff79a7 */ /* 0x0045e200081004ff */
[----:B-1----:R-:W-:-:S02]  /*3540*/  LOP3.LUT P3, RZ, R6, 0x1, RZ, 0xc0, !PT ;  /* 0x0000000106ff7812 */ /* 0x002fc4000786c0ff */
[----:B------:R-:W-:-:S04]  /*3550*/  SEL R4, RZ, 0x1, P1 ;  /* 0x00000001ff047807 */ /* 0x000fc80000800000 */
[----:B------:R-:W-:Y:S02]  /*3560*/  LOP3.LUT R10, R10, R4, RZ, 0x3c, !PT ;  /* 0x000000040a0a7212 */ /* 0x000fe400078e3cff */
[----:B--2---:R-:W-:-:S04]  /*3570*/  SEL R2, RZ, 0x1, P0 ;  /* 0x00000001ff027807 */ /* 0x004fc80000000000 */
[----:B------:R-:W-:Y:S01]  /*3580*/  LOP3.LUT R9, R9, R2, RZ, 0x3c, !PT ;  /* 0x0000000209097212 */ /* 0x000fe200078e3cff */
[----:B------:R-:W-:Y:S06]  /*3590*/  @P3 BRA `(.L_x_57) ;  /* 0xfffffffc002c3947 */ /* 0x000fec000383ffff */
[----:B------:R-:W-:Y:S01]  /*35a0*/  ULEA UR4, UR5, UR6, 0x3 ;  /* 0x0000000605047291 */ /* 0x000fe2000f8e18ff */
[----:B------:R-:W-:-:S08]  /*35b0*/  SHF.L.U32 R2, R12, 0x1f, RZ ;  /* 0x0000001f0c027819 */ /* 0x000fd000000006ff */
[----:B------:R-:W1:Y:S02]  /*35c0*/  SYNCS.PHASECHK.TRANS64 P0, [UR4+0xc0], R2 ;  /* 0x0000c002ff0075a7 */ /* 0x000e640008001004 */
[----:B-1----:R-:W-:Y:S05]  /*35d0*/  @P0 BRA `(.L_x_58) ;  /* 0x0000000000080947 */ /* 0x002fea0003800000 */
[----:B------:R-:W1:Y:S02]  /*35e0*/  SYNCS.PHASECHK.TRANS64.TRYWAIT P0, [UR4+0xc0], R2 ;  /* 0x0000c002ff0075a7 */ /* 0x000e640008001104 */
[----:B-1----:R-:W-:Y:S05]  /*35f0*/  @!P0 BRA `(.L_x_59) ;  /* 0x0000006400d88947 */ /* 0x002fea0003800000 */
.L_x_58:
[----:B------:R-:W-:-:S04]  /*3600*/  UIADD3 UR7, UPT, UPT, UR5, 0x1, URZ ;  /* 0x0000000105077890 */ /* 0x000fc8000fffe0ff */
[----:B------:R-:W-:-:S04]  /*3610*/  UISETP.NE.AND UP0, UPT, UR7, 0x2, UPT ;  /* 0x000000020700788c */ /* 0x000fc8000bf05270 */
[----:B------:R-:W-:Y:S02]  /*3620*/  USEL UR8, URZ, 0x1, UP0 ;  /* 0x00000001ff087887 */ /* 0x000fe40008000000 */
[----:B------:R-:W-:-:S04]  /*3630*/  USEL UR7, UR7, URZ, UP0 ;  /* 0x000000ff07077287 */ /* 0x000fc80008000000 */
[----:B------:R-:W-:Y:S01]  /*3640*/  ULEA UR7, UR7, UR6, 0x3 ;  /* 0x0000000607077291 */ /* 0x000fe2000f8e18ff */
[----:B-1----:R-:W-:-:S04]  /*3650*/  LOP3.LUT R2, R12, UR8, RZ, 0x3c, !PT ;  /* 0x000000080c027c12 */ /* 0x002fc8000f8e3cff */
[----:B------:R-:W-:-:S04]  /*3660*/  SHF.L.U32 R0, R2, 0x1f, RZ ;  /* 0x0000001f02007819 */ /* 0x000fc800000006ff */
[----:B------:R-:W1:Y:S02]  /*3670*/  SYNCS.PHASECHK.TRANS64 P0, [UR7+0xc0], R0 ;  /* 0x0000c000ff0075a7 */ /* 0x000e640008001007 */
[----:B-1----:R-:W-:Y:S05]  /*3680*/  @P0 EXIT ;  /* 0x000000000000094d */ /* 0x002fea0003800000 */
[----:B------:R-:W-:Y:S02]  /*3690*/  SHF.L.U32 R2, R2, 0x1f, RZ ;  /* 0x0000001f02027819 */ /* 0x000fe400000006ff */
[----:B------:R-:W-:-:S07]  /*36a0*/  MOV R0, UR7 ;  /* 0x0000000700007c02 */ /* 0x000fce0008000f00 */
.L_x_60:
[----:B-1----:R1:W2:Y:S02]  /*36b0*/  SYNCS.PHASECHK.TRANS64.TRYWAIT P0, [R0+URZ+0xc0], R2 ;  /* 0x0000c002000075a7 */ /* 0x0022a400080011ff */
[----:B--2---:R-:W-:Y:S05]  /*36c0*/  @!P0 NANOSLEEP.SYNCS 0x989680 ;  /* 0x009896800000895d */ /* 0x004fea0003900000 */
[----:B------:R-:W2:Y:S02]  /*36d0*/  @!P0 SYNCS.PHASECHK.TRANS64 P0, [R0+URZ+0xc0], R2 ;  /* 0x0000c002000085a7 */ /* 0x000ea400080010ff */
[----:B--2---:R-:W-:Y:S05]  /*36e0*/  @P0 EXIT ;  /* 0x000000000000094d */ /* 0x004fea0003800000 */
[----:B------:R-:W-:Y:S05]  /*36f0*/  BRA `(.L_x_60) ;  /* 0xfffffffc00ec7947 */ /* 0x000fea000383ffff */
.L_x_53:
[----:B------:R-:W-:Y:S05]  /*3700*/  BRA.U UP4, `(.L_x_61) ;  /* 0x0000001504487547 */ /* 0x000fea000b800000 */
[----:B------:R-:W-:Y:S01]  /*3710*/  UMOV UR4, 0x40 ;  /* 0x0000004000047882 */ /* 0x000fe20000000000 */
[----:B------:R-:W-:Y:S01]  /*3720*/  NOP ;  /* 0x0000000000007918 */ /* 0x000fe20000000000 */
[----:B------:R-:W-:Y:S01]  /*3730*/  ULEA UR5, UR52, UR4, 0x18 ;  /* 0x0000000434057291 */ /* 0x000fe2000f8ec0ff */
[----:B------:R-:W-:Y:S02]  /*3740*/  UMOV UR6, 0x400 ;  /* 0x0000040000067882 */ /* 0x000fe40000000000 */
[----:B------:R-:W-:-:S06]  /*3750*/  ULEA UR6, UR52, UR6, 0x18 ;  /* 0x0000000634067291 */ /* 0x000fcc000f8ec0ff */
[----:B------:R-:W1:Y:S02]  /*3760*/  LDS.U8 R0, [UR5+0x1c] ;  /* 0x00001c05ff007984 */ /* 0x000e640008000000 */
[----:B-1----:R-:W-:-:S13]  /*3770*/  ISETP.NE.AND P0, PT, R0, RZ, PT ;  /* 0x000000ff0000720c */ /* 0x002fda0003f05270 */
[----:B------:R-:W-:Y:S05]  /*3780*/  @P0 BRA `(.L_x_62) ;  /* 0x0000000400080947 */ /* 0x000fea0003800000 */
[----:B------:R-:W-:Y:S02]  /*3790*/  UISETP.NE.U32.AND UP1, UPT, UR68, 0x1, UPT ;  /* 0x000000014400788c */ /* 0x000fe4000bf25070 */
[----:B------:R-:W-:-:S07]  /*37a0*/  UIADD3 UR7, UPT, UPT, UR5, 0x8, URZ ;  /* 0x0000000805077890 */ /* 0x000fce000fffe0ff */
[----:B------:R-:W-:Y:S05]  /*37b0*/  BRA.U !UP1, `(.L_x_63) ;  /* 0x00000001099c7547 */ /* 0x000fea000b800000 */
[----:B------:R-:W-:Y:S01]  /*37c0*/  ELECT P0, URZ, PT ;  /* 0x0000000000ff782f */ /* 0x000fe20003800000 */
[----:B------:R-:W-:-:S12]  /*37d0*/  BSSY B0, `(.L_x_63) ;  /* 0x0000025000007945 */ /* 0x000fd80003800000 */
[----:B------:R-:W-:Y:S05]  /*37e0*/  @!P0 BRA `(.L_x_64) ;  /* 0x00000000008c8947 */ /* 0x000fea0003800000 */
[----:B------:R-:W-:-:S05]  /*37f0*/  UMOV UR4, 0x10 ;  /* 0x0000001000047882 */ /* 0x000fca0000000000 */
[----:B------:R-:W-:Y:S04]  /*3800*/  DEPBAR.LE SB1, 0x36 ;  /* 0x00009d800000791a */ /* 0x000fe80000000000 */
[----:B------:R-:W1:Y:S02]  /*3810*/  UTCATOMSWS.2CTA.FIND_AND_SET.ALIGN UP0, UR4, UR4 ;  /* 0x00000004000475e3 */ /* 0x000e640008200800 */
[----:B-1----:R-:W-:Y:S01]  /*3820*/  MOV R10, UR4 ;  /* 0x00000004000a7c02 */ /* 0x002fe20008000f00 */
[----:B------:R-:W-:Y:S06]  /*3830*/  BRA.U UP0, `(.L_x_65) ;  /* 0x0000000100187547 */ /* 0x000fec000b800000 */
.L_x_66:
[----:B------:R-:W-:Y:S05]  /*3840*/  NANOSLEEP 0x64 ;  /* 0x000000640000795d */ /* 0x000fea0003800000 */
[----:B------:R-:W-:-:S05]  /*3850*/  UMOV UR4, 0x10 ;  /* 0x0000001000047882 */ /* 0x000fca0000000000 */
[----:B------:R-:W-:Y:S04]  /*3860*/  DEPBAR.LE SB1, 0x36 ;  /* 0x00009d800000791a */ /* 0x000fe80000000000 */
[----:B------:R-:W1:Y:S02]  /*3870*/  UTCATOMSWS.2CTA.FIND_AND_SET.ALIGN UP0, UR4, UR4 ;  /* 0x00000004000475e3 */ /* 0x000e640008200800 */
[----:B-1----:R-:W-:Y:S01]  /*3880*/  MOV R10, UR4 ;  /* 0x00000004000a7c02 */ /* 0x002fe20008000f00 */
[----:B------:R-:W-:Y:S05]  /*3890*/  BRA.U !UP0, `(.L_x_66) ;  /* 0xfffffffd08e87547 */ /* 0x000fea000b83ffff */
.L_x_65:
[----:B------:R-:W1:Y:S01]  /*38a0*/  LDS R6, [UR5+0x10] ;  /* 0x00001005ff067984 */ /* 0x000e620008000800 */
[----:B------:R-:W-:Y:S01]  /*38b0*/  IMAD.U32 R0, RZ, RZ, UR6 ;  /* 0x00000006ff007e24 */ /* 0x000fe2000f8e00ff */
[----:B------:R-:W-:-:S03]  /*38c0*/  MOV R4, UR69 ;  /* 0x0000004500047c02 */ /* 0x000fc60008000f00 */
[----:B------:R-:W-:Y:S01]  /*38d0*/  VIADD R0, R0, 0x160 ;  /* 0x0000016000007836 */ /* 0x000fe20000000000 */
[----:B-1----:R-:W-:-:S04]  /*38e0*/  SHF.L.U32 R6, R6, 0x1f, RZ ;  /* 0x0000001f06067819 */ /* 0x002fc800000006ff */
[----:B------:R-:W1:Y:S02]  /*38f0*/  SYNCS.PHASECHK.TRANS64.TRYWAIT P0, [UR5+0x8], R6 ;  /* 0x00000806ff0075a7 */ /* 0x000e640008001105 */
[----:B-1----:R-:W-:Y:S05]  /*3900*/  @P0 BRA `(.L_x_67) ;  /* 0x0000000000080947 */ /* 0x002fea0003800000 */
[----:B------:R-:W1:Y:S02]  /*3910*/  SYNCS.PHASECHK.TRANS64.TRYWAIT P0, [UR5+0x8], R6 ;  /* 0x00000806ff0075a7 */ /* 0x000e640008001105 */
[----:B-1----:R-:W-:Y:S05]  /*3920*/  @!P0 BRA `(.L_x_68) ;  /* 0x0000006400248947 */ /* 0x002fea0003800000 */
.L_x_67:
[----:B------:R-:W-:Y:S01]  /*3930*/  PRMT R4, R4, 0x654, R0 ;  /* 0x0000065404047816 */ /* 0x000fe20000000000 */
[----:B------:R-:W-:Y:S01]  /*3940*/  HFMA2 R0, -RZ, RZ, 0, 5.9604644775390625e-08 ;  /* 0x00000001ff007431 */ /* 0x000fe200000001ff */
[----:B------:R-:W-:Y:S01]  /*3950*/  UPRMT UR4, UR69, 0x654, UR7 ;  /* 0x0000065445047896 */ /* 0x000fe20008000007 */
[----:B------:R-:W-:Y:S02]  /*3960*/  IMAD.MOV.U32 R8, RZ, RZ, 0xffff ;  /* 0x0000ffffff087424 */ /* 0x000fe400078e00ff */
[----:B-1----:R-:W-:Y:S02]  /*3970*/  IMAD.MOV.U32 R6, RZ, RZ, 0x4 ;  /* 0x00000004ff067424 */ /* 0x002fe400078e00ff */
[----:B------:R-:W-:Y:S01]  /*3980*/  IMAD.SHL.U32 R9, R10, 0x20, RZ ;  /* 0x000000200a097824 */ /* 0x000fe200078e00ff */
[----:B------:R-:W-:Y:S02]  /*3990*/  MOV R5, UR4 ;  /* 0x0000000400057c02 */ /* 0x000fe40008000f00 */
[-C--:B------:R-:W-:Y:S01]  /*39a0*/  SHF.L.U32 R8, R8, R10.reuse, RZ ;  /* 0x0000000a08087219 */ /* 0x080fe200000006ff */
[----:B------:R1:W-:Y:S01]  /*39b0*/  SYNCS.ARRIVE.TRANS64.RED RZ, [UR4], R6 ;  /* 0x00000006ffff79a7 */ /* 0x0003e20008000404 */
[----:B------:R-:W-:Y:S01]  /*39c0*/  SHF.L.U32 R7, R0, R10, RZ ;  /* 0x0000000a00077219 */ /* 0x000fe200000006ff */
[----:B------:R1:W-:Y:S04]  /*39d0*/  STS [UR6+0x160], R9 ;  /* 0x00016009ff007988 */ /* 0x0003e80008000806 */
[----:B------:R1:W-:Y:S04]  /*39e0*/  STAS [R4.64], R10 ;  /* 0x0000000a04007dbd */ /* 0x0003e8000c0008ff */
[----:B------:R1:W-:Y:S04]  /*39f0*/  ATOMS.OR RZ, [UR5+0x14], R8 ;  /* 0x00001408ffff798c */ /* 0x0003e8000b000005 */
[----:B------:R1:W-:Y:S04]  /*3a00*/  ATOMS.OR RZ, [UR5+0x18], R7 ;  /* 0x00001807ffff798c */ /* 0x0003e8000b000005 */
[----:B------:R1:W-:Y:S02]  /*3a10*/  ATOMS.XOR RZ, [UR5+0x10], R0 ;  /* 0x00001000ffff798c */ /* 0x0003e4000b800005 */
.L_x_64:
[----:B------:R-:W-:Y:S05]  /*3a20*/  BSYNC B0 ;  /* 0x0000000000007941 */ /* 0x000fea0003800000 */
.L_x_63:
[----:B------:R-:W-:Y:S05]  /*3a30*/  BRA.U UP1, `(.L_x_69) ;  /* 0x00000001016c7547 */ /* 0x000fea000b800000 */
[----:B------:R-:W-:-:S03]  /*3a40*/  UMOV UR4, 0xffffffff ;  /* 0xffffffff00047882 */ /* 0x000fc60000000000 */
[----:B------:R-:W-:Y:S05]  /*3a50*/  BRA.DIV UR4, `(.L_x_70) ;  /* 0x0000006204f07947 */ /* 0x000fea000b800000 */
[----:B------:R-:W-:-:S13]  /*3a60*/  ELECT P0, URZ, PT ;  /* 0x0000000000ff782f */ /* 0x000fda0003800000 */
.L_x_176:
[----:B------:R-:W-:Y:S05]  /*3a70*/  @!P0 BRA `(.L_x_69) ;  /* 0x00000000005c8947 */ /* 0x000fea0003800000 */
[----:B-1----:R-:W1:Y:S02]  /*3a80*/  LDS R4, [UR5+0x10] ;  /* 0x00001005ff047984 */ /* 0x002e640008000800 */
[----:B-1----:R-:W-:-:S04]  /*3a90*/  SHF.L.U32 R4, R4, 0x1f, RZ ;  /* 0x0000001f04047819 */ /* 0x002fc800000006ff */
[----:B------:R-:W1:Y:S02]  /*3aa0*/  SYNCS.PHASECHK.TRANS64.TRYWAIT P0, [UR5+0x8], R4 ;  /* 0x00000804ff0075a7 */ /* 0x000e640008001105 */
[----:B-1----:R-:W-:Y:S05]  /*3ab0*/  @P0 BRA `(.L_x_71) ;  /* 0x0000000000080947 */ /* 0x002fea0003800000 */
[----:B------:R-:W1:Y:S02]  /*3ac0*/  SYNCS.PHASECHK.TRANS64.TRYWAIT P0, [UR5+0x8], R4 ;  /* 0x00000804ff0075a7 */ /* 0x000e640008001105 */
[----:B-1----:R-:W-:Y:S05]  /*3ad0*/  @!P0 BRA `(.L_x_72) ;  /* 0x0000006000f48947 */ /* 0x002fea0003800000 */
.L_x_71:
[----:B------:R-:W2:Y:S01]  /*3ae0*/  LDS R6, [UR6+0x160] ;  /* 0x00016006ff067984 */ /* 0x000ea20008000800 */
[----:B-1----:R-:W-:Y:S02]  /*3af0*/  HFMA2 R0, -RZ, RZ, 0, 5.9604644775390625e-08 ;  /* 0x00000001ff007431 */ /* 0x002fe400000001ff */
[----:B------:R-:W-:Y:S01]  /*3b00*/  IMAD.MOV.U32 R4, RZ, RZ, 0xffff ;  /* 0x0000ffffff047424 */ /* 0x000fe200078e00ff */
[----:B------:R-:W-:Y:S01]  /*3b10*/  UPRMT UR4, UR69, 0x654, UR7 ;  /* 0x0000065445047896 */ /* 0x000fe20008000007 */
[----:B--2---:R-:W-:-:S03]  /*3b20*/  IMAD.SHL.U32 R5, R6, 0x20, RZ ;  /* 0x0000002006057824 */ /* 0x004fc600078e00ff */
[-C--:B------:R-:W-:Y:S02]  /*3b30*/  SHF.L.U32 R4, R4, R6.reuse, RZ ;  /* 0x0000000604047219 */ /* 0x080fe400000006ff */
[----:B------:R-:W-:Y:S01]  /*3b40*/  SHF.L.U32 R6, R0, R6, RZ ;  /* 0x0000000600067219 */ /* 0x000fe200000006ff */
[----:B------:R2:W-:Y:S04]  /*3b50*/  STS [UR6+0x160], R5 ;  /* 0x00016005ff007988 */ /* 0x0005e80008000806 */
[----:B------:R2:W-:Y:S04]  /*3b60*/  ATOMS.OR RZ, [UR5+0x14], R4 ;  /* 0x00001404ffff798c */ /* 0x0005e8000b000005 */
[----:B------:R2:W-:Y:S01]  /*3b70*/  ATOMS.OR RZ, [UR5+0x18], R6 ;  /* 0x00001806ffff798c */ /* 0x0005e2000b000005 */
[----:B------:R-:W-:Y:S03]  /*3b80*/  SYNCS.ARRIVE.TRANS64.RED.A1T0 RZ, [UR4], RZ ;  /* 0x000000ffffff79a7 */ /* 0x000fe60008100404 */
[----:B------:R2:W-:Y:S01]  /*3b90*/  ATOMS.XOR RZ, [UR5+0x10], R0 ;  /* 0x00001000ffff798c */ /* 0x0005e2000b800005 */
[----:B------:R-:W-:Y:S05]  /*3ba0*/  BRA `(.L_x_69) ;  /* 0x0000000000107947 */ /* 0x000fea0003800000 */
.L_x_62:
[----:B------:R-:W-:Y:S02]  /*3bb0*/  MOV R0, 0xffffffff ;  /* 0xffffffff00007802 */ /* 0x000fe40000000f00 */
[----:B------:R-:W-:-:S03]  /*3bc0*/  MOV R4, 0x3bf0 ;  /* 0x00003bf000047802 */ /* 0x000fc60000000f00 */
[----:B------:R1:W-:Y:S04]  /*3bd0*/  STS [UR6+0x160], R0 ;  /* 0x00016000ff007988 */ /* 0x0003e80008000806 */
[----:B-1---5:R-:W-:Y:S05]  /*3be0*/  CALL.REL.NOINC `($__internal_1_$__cuda_sm10x_tcgen05_guardrail_trap_phase_invalid_during_alloc) ;  /* 0x0000006800c87944 */ /* 0x022fea0003c00000 */
.L_x_69:
[----:B------:R-:W-:Y:S05]  /*3bf0*/  WARPSYNC.ALL ;  /* 0x0000000000007948 */ /* 0x000fea0003800000 */
[----:B------:R-:W3:Y:S01]  /*3c00*/  S2UR UR4, SR_CgaCtaId ;  /* 0x00000000000479c3 */ /* 0x000ee20000008800 */
[----:B------:R-:W-:Y:S01]  /*3c10*/  UMOV UR41, 0x400 ;  /* 0x0000040000297882 */ /* 0x000fe20000000000 */
[----:B------:R-:W-:-:S06]  /*3c20*/  NOP ;  /* 0x0000000000007918 */ /* 0x000fcc0000000000 */
[----:B------:R-:W-:Y:S06]  /*3c30*/  BAR.ARV 0x6, 0xa0 ;  /* 0x0182800000007b1d */ /* 0x000fec0000002000 */
[----:B------:R-:W4:Y:S01]  /*3c40*/  LDCU UR6, c[0x0][0x38c] ;  /* 0x00007180ff0677ac */ /* 0x000f220008000800 */
[----:B------:R-:W-:Y:S01]  /*3c50*/  LOP3.LUT R3, R3, 0xffff, RZ, 0xc0, !PT ;  /* 0x0000ffff03037812 */ /* 0x000fe200078ec0ff */
[----:B-1----:R-:W-:Y:S01]  /*3c60*/  IMAD.MOV.U32 R9, RZ, RZ, 0x1 ;  /* 0x00000001ff097424 */ /* 0x002fe200078e00ff */
[----:B------:R-:W-:Y:S01]  /*3c70*/  LOP3.LUT R2, R2, 0xffff, RZ, 0xc0, !PT ;  /* 0x0000ffff02027812 */ /* 0x000fe200078ec0ff */
[----:B------:R-:W-:Y:S01]  /*3c80*/  IMAD.MOV.U32 R8, RZ, RZ, RZ ;  /* 0x000000ffff087224 */ /* 0x000fe200078e00ff */
[----:B------:R-:W-:Y:S01]  /*3c90*/  R2UR UR43, R3 ;  /* 0x00000000032b72ca */ /* 0x000fe200000e0000 */
[----:B------:R-:W-:Y:S01]  /*3ca0*/  UMOV UR47, URZ ;  /* 0x000000ff002f7c82 */ /* 0x000fe20008000000 */
[----:B------:R-:W-:-:S02]  /*3cb0*/  R2UR UR65, R2 ;  /* 0x00000000024172ca */ /* 0x000fc400000e0000 */
[----:B------:R-:W-:Y:S01]  /*3cc0*/  CS2R R2, SRZ ;  /* 0x0000000000027805 */ /* 0x000fe2000001ff00 */
[----:B------:R-:W-:Y:S01]  /*3cd0*/  UMOV UR38, URZ ;  /* 0x000000ff00267c82 */ /* 0x000fe20008000000 */
[----:B---3--:R-:W-:Y:S01]  /*3ce0*/  ULEA UR41, UR4, UR41, 0x18 ;  /* 0x0000002904297291 */ /* 0x008fe2000f8ec0ff */
[----:B------:R-:W-:Y:S01]  /*3cf0*/  UMOV UR37, URZ ;  /* 0x000000ff00257c82 */ /* 0x000fe20008000000 */
[----:B------:R-:W-:Y:S02]  /*3d00*/  UISETP.NE.AND UP3, UPT, UR68, URZ, UPT ;  /* 0x000000ff4400728c */ /* 0x000fe4000bf65270 */
[----:B------:R-:W-:Y:S02]  /*3d10*/  UIADD3 UR5, UPT, UPT, UR41, 0x8400, URZ ;  /* 0x0000840029057890 */ /* 0x000fe4000fffe0ff */
[----:B------:R-:W-:-:S03]  /*3d20*/  UIADD3 UR4, UPT, UPT, UR41, 0x20400, URZ ;  /* 0x0002040029047890 */ /* 0x000fc6000fffe0ff */
[----:B--2---:R-:W1:Y:S01]  /*3d30*/  LDS R0, [UR41+0x160] ;  /* 0x00016029ff007984 */ /* 0x004e620008000800 */
[----:B----4-:R-:W-:Y:S02]  /*3d40*/  UIADD3 UR6, UPT, UPT, UR6, 0x3f, URZ ;  /* 0x0000003f06067890 */ /* 0x010fe4000fffe0ff */
[----:B------:R-:W-:Y:S02]  /*3d50*/  USHF.R.U32.HI UR5, URZ, 0x4, UR5 ;  /* 0x00000004ff057899 */ /* 0x000fe40008011605 */
[----:B------:R-:W-:Y:S02]  /*3d60*/  USHF.R.S32.HI UR64, URZ, 0x1f, UR6 ;  /* 0x0000001fff407899 */ /* 0x000fe40008011406 */
[----:B------:R-:W-:Y:S02]  /*3d70*/  USHF.R.U32.HI UR4, URZ, 0x4, UR4 ;  /* 0x00000004ff047899 */ /* 0x000fe40008011604 */
[----:B------:R-:W-:Y:S02]  /*3d80*/  ULEA.HI UR64, UR64, UR6, URZ, 0x6 ;  /* 0x0000000640407291 */ /* 0x000fe4000f8f30ff */
[----:B------:R-:W-:-:S02]  /*3d90*/  ULOP3.LUT UR5, UR5, 0x3fff, URZ, 0xc0, !UPT ;  /* 0x00003fff05057892 */ /* 0x000fc4000f8ec0ff */
[----:B------:R-:W-:Y:S02]  /*3da0*/  USHF.R.S32.HI UR64, URZ, 0x6, UR64 ;  /* 0x00000006ff407899 */ /* 0x000fe40008011440 */
[----:B------:R-:W-:Y:S02]  /*3db0*/  ULOP3.LUT UR45, UR4, 0x3fff, URZ, 0xc0, !UPT ;  /* 0x00003fff042d7892 */ /* 0x000fe4000f8ec0ff */
[----:B------:R-:W-:Y:S01]  /*3dc0*/  UISETP.LT.AND UP0, UPT, UR64, 0x1, UPT ;  /* 0x000000014000788c */ /* 0x000fe2000bf01270 */
[----:B------:R-:W-:Y:S01]  /*3dd0*/  UMOV UR62, 0x0 ;  /* 0x00000000003e7882 */ /* 0x000fe20000000000 */
        /* <DEDUP_REMOVED lines=9> */
[----:B------:R-:W-:-:S02]  /*3e70*/  ULOP3.LUT UR44, UR5, 0x10000, URZ, 0xfc, !UPT ;  /* 0x00010000052c7892 */ /* 0x000fc4000f8efcff */
[----:B------:R-:W-:Y:S02]  /*3e80*/  ULOP3.LUT UR45, UR45, 0x10000, URZ, 0xfc, !UPT ;  /* 0x000100002d2d7892 */ /* 0x000fe4000f8efcff */
[----:B------:R-:W-:Y:S01]  /*3e90*/  USEL UR66, UR64, 0x1, !UP0 ;  /* 0x0000000140427887 */ /* 0x000fe2000c000000 */
[----:B------:R-:W-:Y:S01]  /*3ea0*/  UMOV UR52, 0x0 ;  /* 0x0000000000347882 */ /* 0x000fe20000000000 */
[----:B------:R-:W-:Y:S01]  /*3eb0*/  UMOV UR53, 0x8200910 ;  /* 0x0820091000357882 */ /* 0x000fe20000000000 */
[----:B------:R-:W-:Y:S01]  /*3ec0*/  UMOV UR50, 0x0 ;  /* 0x0000000000327882 */ /* 0x000fe20000000000 */
[----:B------:R-:W-:Y:S01]  /*3ed0*/  UMOV UR51, 0x8200910 ;  /* 0x0820091000337882 */ /* 0x000fe20000000000 */
[----:B------:R-:W-:Y:S01]  /*3ee0*/  UMOV UR48, 0x0 ;  /* 0x0000000000307882 */ /* 0x000fe20000000000 */
[----:B-1----:R-:W-:Y:S01]  /*3ef0*/  R2UR UR67, R0 ;  /* 0x00000000004372ca */ /* 0x002fe200000e0000 */
[----:B------:R-:W-:-:S14]  /*3f00*/  UMOV UR49, 0x8200910 ;  /* 0x0820091000317882 */ /* 0x000fdc0000000000 */
.L_x_80:
[C---:B------:R-:W-:Y:S02]  /*3f10*/  LEA R0, R8.reuse, UR41, 0x3 ;  /* 0x0000002908007c11 */ /* 0x040fe4000f8e18ff */
[----:B------:R-:W-:Y:S02]  /*3f20*/  SHF.L.U32 R4, R3, 0x1f, RZ ;  /* 0x0000001f03047819 */ /* 0x000fe400000006ff */
[----:B------:R-:W-:Y:S02]  /*3f30*/  LEA R5, R8, UR41, 0x4 ;  /* 0x0000002908057c11 */ /* 0x000fe4000f8e20ff */
[----:B------:R-:W1:Y:S02]  /*3f40*/  SYNCS.PHASECHK.TRANS64.TRYWAIT P0, [R0+URZ+0xb0], R4 ;  /* 0x0000b004000075a7 */ /* 0x000e6400080011ff */
[----:B-1-3--:R-:W-:Y:S05]  /*3f50*/  @!P0 BRA `(.L_x_73) ;  /* 0x0000005c00ec8947 */ /* 0x00afea0003800000 */
.L_x_177:
[----:B-1----:R-:W1:Y:S01]  /*3f60*/  LDS.128 R4, [R5+0x140] ;  /* 0x0001400005047984 */ /* 0x002e620000000c00 */
[----:B------:R-:W-:Y:S02]  /*3f70*/  VIADD R0, R0, 0xc0 ;  /* 0x000000c000007836 */ /* 0x000fe40000000000 */
[----:B------:R-:W-:Y:S01]  /*3f80*/  VIADD R8, R8, 0x1 ;  /* 0x0000000108087836 */ /* 0x000fe20000000000 */
[----:B------:R-:W-:Y:S01]  /*3f90*/  @!PT LDS RZ, [RZ] ;  /* 0x00000000fffff984 */ /* 0x000fe20000000800 */
[----:B------:R-:W-:Y:S01]  /*3fa0*/  @!PT LDS RZ, [RZ] ;  /* 0x00000000fffff984 */ /* 0x000fe20000000800 */
[----:B------:R-:W-:Y:S01]  /*3fb0*/  @!PT LDS RZ, [RZ] ;  /* 0x00000000fffff984 */ /* 0x000fe20000000800 */
[----:B------:R-:W-:Y:S01]  /*3fc0*/  @!PT LDS RZ, [RZ] ;  /* 0x00000000fffff984 */ /* 0x000fe20000000800 */
[----:B------:R2:W-:Y:S06]  /*3fd0*/  MEMBAR.ALL.CTA ;  /* 0x0000000000007992 */ /* 0x0005ec0000008000 */
[----:B--2---:R-:W2:Y:S01]  /*3fe0*/  FENCE.VIEW.ASYNC.S ;  /* 0x00000000000073c6 */ /* 0x004ea20000000000 */
[----:B------:R-:W-:-:S04]  /*3ff0*/  PRMT R0, RZ, 0x654, R0 ;  /* 0x00000654ff007816 */ /* 0x000fc80000000000 */
[----:B--2---:R2:W-:Y:S01]  /*4000*/  SYNCS.ARRIVE.TRANS64.RED.A1T0 RZ, [R0+URZ], RZ ;  /* 0x000000ff00ff79a7 */ /* 0x0045e200081004ff */
[----:B-1----:R-:W-:Y:S01]  /*4010*/  LOP3.LUT P1, RZ, R6, 0x1, RZ, 0xc0, !PT ;  /* 0x0000000106ff7812 */ /* 0x002fe2000782c0ff */
[----:B--2---:R-:W-:-:S12]  /*4020*/  BRA.U UP3, `(.L_x_74) ;  /* 0x0000000503587547 */ /* 0x004fd8000b800000 */
[----:B------:R-:W1:Y:S01]  /*4030*/  LDCU UR4, c[0x0][0x38c] ;  /* 0x00007180ff0477ac */ /* 0x000e620008000800 */
[----:B------:R-:W-:Y:S02]  /*4040*/  PLOP3.LUT P2, PT, PT, PT, PT, 0x80, 0x8 ;  /* 0x000000000008781c */ /* 0x000fe40003f4f070 */
[----:B------:R-:W-:Y:S01]  /*4050*/  SHF.L.U32 R4, R9, 0x1f, RZ ;  /* 0x0000001f09047819 */ /* 0x000fe200000006ff */
[----:B------:R-:W-:Y:S02]  /*4060*/  ULEA UR46, UR47, UR41, 0x3 ;  /* 0x000000292f2e7291 */ /* 0x000fe4000f8e18ff */
[----:B------:R-:W-:Y:S02]  /*4070*/  ULEA UR36, UR47, UR67, 0x6 ;  /* 0x000000432f247291 */ /* 0x000fe4000f8e30ff */
[----:B-1----:R-:W-:-:S06]  /*4080*/  UISETP.GE.AND UP0, UPT, UR4, 0x1, UPT ;  /* 0x000000010400788c */ /* 0x002fcc000bf06270 */
[----:B------:R-:W-:-:S05]  /*4090*/  PLOP3.LUT P0, PT, PT, PT, UP0, 0x80, 0x8 ;  /* 0x000000000008781c */ /* 0x000fca0003f0f008 */
[----:B------:R-:W-:-:S08]  /*40a0*/  @UP0 ULEA UR4, UR38, UR41, 0x3 ;  /* 0x0000002926040291 */ /* 0x000fd0000f8e18ff */
[----:B------:R-:W-:-:S04]  /*40b0*/  @P0 SHF.L.U32 R0, R2, 0x1f, RZ ;  /* 0x0000001f02000819 */ /* 0x000fc800000006ff */
[----:B------:R1:W2:Y:S01]  /*40c0*/  @P0 SYNCS.PHASECHK.TRANS64.TRYWAIT P2, [UR4], R0 ;  /* 0x00000000ff0005a7 */ /* 0x0002a20008041104 */
[----:B------:R-:W3:Y:S02]  /*40d0*/  SYNCS.PHASECHK.TRANS64.TRYWAIT P0, [UR46+0xf0], R4 ;  /* 0x0000f004ff0075a7 */ /* 0x000ee4000800112e */
[----:B-123--:R-:W-:Y:S05]  /*40e0*/  @!P0 BRA `(.L_x_75) ;  /* 0x0000005c009c8947 */ /* 0x00efea0003800000 */
.L_x_179:
[----:B------:R-:W-:Y:S01]  /*40f0*/  UMOV UR42, UR37 ;  /* 0x00000025002a7c82 */ /* 0x000fe20008000000 */
[----:B------:R-:W-:Y:S05]  /*4100*/  BRA.U !UP0, `(.L_x_76) ;  /* 0x0000000508107547 */ /* 0x000fea000b800000 */
[----:B------:R-:W-:Y:S02]  /*4110*/  UIADD3 UR42, UPT, UPT, UR66, UR37, URZ ;  /* 0x00000025422a7290 */ /* 0x000fe4000fffe0ff */
[----:B------:R-:W-:Y:S01]  /*4120*/  UPLOP3.LUT UP2, UPT, UPT, UPT, UPT, 0x40, 0x4 ;  /* 0x000000000004789c */ /* 0x000fe20003f4e870 */
[----:B------:R-:W-:Y:S01]  /*4130*/  UMOV UR39, UR64 ;  /* 0x0000004000277c82 */ /* 0x000fe20008000000 */
[----:B------:R-:W-:-:S09]  /*4140*/  UMOV UR5, UR38 ;  /* 0x0000002600057c82 */ /* 0x000fd20008000000 */
.L_x_79:
[----:B------:R-:W-:Y:S01]  /*4150*/  ULEA UR7, UR5, UR41, 0x3 ;  /* 0x0000002905077291 */ /* 0x000fe2000f8e18ff */
[----:B--23--:R-:W-:Y:S11]  /*4160*/  @P2 BRA `(.L_x_77) ;  /* 0x00000000000c2947 */ /* 0x00cff60003800000 */
[----:B-1----:R-:W-:Y:S04]  /*4170*/  SHF.L.U32 R4, R2, 0x1f, RZ ;  /* 0x0000001f02047819 */ /* 0x002fe800000006ff */
[----:B------:R-:W1:Y:S02]  /*4180*/  SYNCS.PHASECHK.TRANS64.TRYWAIT P0, [UR7], R4 ;  /* 0x00000004ff0075a7 */ /* 0x000e640008001107 */
[----:B-1----:R-:W-:Y:S05]  /*4190*/  @!P0 BRA `(.L_x_78) ;  /* 0x0000005c00888947 */ /* 0x002fea0003800000 */
.L_x_77:
[----:B------:R-:W-:Y:S01]  /*41a0*/  UISETP.NE.AND UP0, UPT, UR39, 0x1, UPT ;  /* 0x000000012700788c */ /* 0x000fe2000bf05270 */
[----:B------:R-:W-:Y:S01]  /*41b0*/  PLOP3.LUT P2, PT, PT, PT, PT, 0x80, 0x8 ;  /* 0x000000000008781c */ /* 0x000fe20003f4f070 */
[----:B------:R-:W-:Y:S02]  /*41c0*/  UIADD3 UR4, UPT, UPT, UR5, 0x1, URZ ;  /* 0x0000000105047890 */ /* 0x000fe4000fffe0ff */
[----:B------:R-:W-:Y:S02]  /*41d0*/  UIADD3 UR40, UPT, UPT, UR7, 0x30, URZ ;  /* 0x0000003007287890 */ /* 0x000fe4000fffe0ff */
[----:B------:R-:W-:Y:S01]  /*41e0*/  UISETP.NE.AND UP1, UPT, UR4, 0x6, UPT ;  /* 0x000000060400788c */ /* 0x000fe2000bf25270 */
[----:B------:R-:W-:Y:S01]  /*41f0*/  PLOP3.LUT P0, PT, PT, PT, UP0, 0x80, 0x8 ;  /* 0x000000000008781c */ /* 0x000fe20003f0f008 */
[----:B------:R-:W-:Y:S02]  /*4200*/  UIADD3 UR37, UPT, UPT, UR37, 0x1, URZ ;  /* 0x0000000125257890 */ /* 0x000fe4000fffe0ff */
[----:B------:R-:W-:Y:S02]  /*4210*/  USEL UR6, URZ, 0x1, UP1 ;  /* 0x00000001ff067887 */ /* 0x000fe40008800000 */
[----:B------:R-:W-:Y:S02]  /*4220*/  USEL UR38, UR4, URZ, UP1 ;  /* 0x000000ff04267287 */ /* 0x000fe40008800000 */
[----:B------:R-:W-:Y:S02]  /*4230*/  UIADD3 UR39, UPT, UPT, UR39, -0x1, URZ ;  /* 0xffffffff27277890 */ /* 0x000fe4000fffe0ff */
[----:B------:R-:W-:Y:S01]  /*4240*/  @UP0 ULEA UR4, UR38, UR41, 0x3 ;  /* 0x0000002926040291 */ /* 0x000fe2000f8e18ff */
[----:B------:R-:W-:Y:S01]  /*4250*/  LOP3.LUT R2, R2, UR6, RZ, 0x3c, !PT ;  /* 0x0000000602027c12 */ /* 0x000fe2000f8e3cff */
[----:B------:R-:W-:Y:S02]  /*4260*/  ULEA UR6, UR5, UR45, 0xa ;  /* 0x0000002d05067291 */ /* 0x000fe4000f8e50ff */
[----:B------:R-:W-:Y:S01]  /*4270*/  UISETP.NE.AND UP0, UPT, UR37, UR42, UPT ;  /* 0x0000002a2500728c */ /* 0x000fe2000bf05270 */
[----:B-1----:R-:W-:Y:S01]  /*4280*/  @P0 SHF.L.U32 R0, R2, 0x1f, RZ ;  /* 0x0000001f02000819 */ /* 0x002fe200000006ff */
[----:B------:R-:W-:Y:S02]  /*4290*/  UIADD3 UR34, UPT, UPT, UR6, 0x2, URZ ;  /* 0x0000000206227890 */ /* 0x000fe4000fffe0ff */
[----:B------:R-:W-:Y:S01]  /*42a0*/  UIADD3 UR30, UPT, UPT, UR6, 0x4, URZ ;  /* 0x00000004061e7890 */ /* 0x000fe2000fffe0ff */
[----:B------:R2:W3:Y:S01]  /*42b0*/  @P0 SYNCS.PHASECHK.TRANS64.TRYWAIT P2, [UR4], R0 ;  /* 0x00000000ff0005a7 */ /* 0x0004e20008041104 */
[----:B------:R-:W-:Y:S02]  /*42c0*/  ULEA UR4, UR5, UR44, 0xa ;  /* 0x0000002c05047291 */ /* 0x000fe4000f8e50ff */
[----:B------:R-:W-:Y:S02]  /*42d0*/  UIADD3 UR26, UPT, UPT, UR6, 0x6, URZ ;  /* 0x00000006061a7890 */ /* 0x000fe4000fffe0ff */
        /* <DEDUP_REMOVED lines=10> */
[----:B------:R-:W-:Y:S01]  /*4380*/  UIADD3 UR8, UPT, UPT, UR4, 0x206, URZ ;  /* 0x0000020604087890 */ /* 0x000fe2000fffe0ff */
[----:B------:R-:W-:Y:S01]  /*4390*/  UMOV UR7, 0x40004040 ;  /* 0x4000404000077882 */ /* 0x000fe20000000000 */
[----:B------:R-:W-:Y:S01]  /*43a0*/  UMOV UR5, 0x40004040 ;  /* 0x4000404000057882 */ /* 0x000fe20000000000 */
[----:B------:R-:W-:Y:S01]  /*43b0*/  UMOV UR35, 0x40004040 ;  /* 0x4000404000237882 */ /* 0x000fe20000000000 */
[----:B------:R1:W-:Y:S01]  /*43c0*/  UTCHMMA.2CTA gdesc[UR4], gdesc[UR6], tmem[UR36], tmem[UR62], idesc[UR63], UP2 ;  /* 0x00ff3e06040075ea */ /* 0x0003e20009200024 */
[----:B------:R-:W-:Y:S01]  /*43d0*/  UPLOP3.LUT UP2, UPT, UPT, UPT, UPT, 0x80, 0x8 ;  /* 0x000000000008789c */ /* 0x000fe20003f4f070 */
[----:B------:R-:W-:Y:S01]  /*43e0*/  UMOV UR33, 0x40004040 ;  /* 0x4000404000217882 */ /* 0x000fe20000000000 */
[----:B------:R-:W-:Y:S01]  /*43f0*/  UMOV UR31, 0x40004040 ;  /* 0x40004040001f7882 */ /* 0x000fe20000000000 */
[----:B------:R2:W-:Y:S01]  /*4400*/  UTCHMMA.2CTA gdesc[UR32], gdesc[UR34], tmem[UR36], tmem[UR60], idesc[UR61], UPT ;  /* 0x00ff3c22200075ea */ /* 0x0005e2000ba00024 */
        /* <DEDUP_REMOVED lines=14> */
[----:B------:R-:W-:Y:S01]  /*44f0*/  UMOV UR9, 0x40004040 ;  /* 0x4000404000097882 */ /* 0x000fe20000000000 */
[----:B------:R2:W-:Y:S01]  /*4500*/  UTCHMMA.2CTA gdesc[UR12], gdesc[UR14], tmem[UR36], tmem[UR50], idesc[UR51], UPT ;  /* 0x00ff320e0c0075ea */ /* 0x0005e2000ba00024 */
[----:B------:R2:W-:Y:S01]  /*4510*/  UTCHMMA.2CTA gdesc[UR8], gdesc[UR10], tmem[UR36], tmem[UR48], idesc[UR49], UPT ;  /* 0x00ff300a080075ea */ /* 0x0005e2000ba00024 */
[----:B------:R2:W-:Y:S01]  /*4520*/  UTCBAR.2CTA.MULTICAST [UR40], URZ, UR43 ;  /* 0x000000ff280073e9 */ /* 0x0005e2000820082b */
[----:B-1----:R-:W-:Y:S01]  /*4530*/  UMOV UR5, UR38 ;  /* 0x0000002600057c82 */ /* 0x002fe20008000000 */
[----:B------:R-:W-:Y:S05]  /*4540*/  BRA.U UP0, `(.L_x_79) ;  /* 0xfffffffd00007547 */ /* 0x000fea000b83ffff */
.L_x_76:
[----:B------:R-:W-:Y:S01]  /*4550*/  UIADD3 UR4, UPT, UPT, UR46, 0xd0, URZ ;  /* 0x000000d02e047890 */ /* 0x000fe2000fffe0ff */
[----:B------:R-:W-:-:S08]  /*4560*/  UMOV UR37, UR42 ;  /* 0x0000002a00257c82 */ /* 0x000fd00008000000 */
[----:B------:R4:W-:Y:S01]  /*4570*/  UTCBAR.2CTA.MULTICAST [UR4], URZ, UR65 ;  /* 0x000000ff040073e9 */ /* 0x0009e20008200841 */
[----:B------:R-:W-:Y:S02]  /*4580*/  NOP ;  /* 0x0000000000007918 */ /* 0x000fe40000000000 */
.L_x_74:
[----:B----4-:R-:W-:Y:S01]  /*4590*/  UIADD3 UR4, UPT, UPT, UR47, 0x1, URZ ;  /* 0x000000012f047890 */ /* 0x010fe2000fffe0ff */
[----:B------:R-:W-:-:S03]  /*45a0*/  ISETP.NE.AND P0, PT, R8, 0x2, PT ;  /* 0x000000020800780c */ /* 0x000fc60003f05270 */
[----:B------:R-:W-:Y:S01]  /*45b0*/  UISETP.NE.AND UP0, UPT, UR4, 0x4, UPT ;  /* 0x000000040400788c */ /* 0x000fe2000bf05270 */
[----:B-12---:R-:W-:Y:S02]  /*45c0*/  SEL R0, RZ, 0x1, P0 ;  /* 0x00000001ff007807 */ /* 0x006fe40000000000 */
[----:B------:R-:W-:Y:S01]  /*45d0*/  SEL R8, R8, RZ, P0 ;  /* 0x000000ff08087207 */ /* 0x000fe20000000000 */
[----:B------:R-:W-:Y:S01]  /*45e0*/  USEL UR5, URZ, 0x1, UP0 ;  /* 0x00000001ff057887 */ /* 0x000fe20008000000 */
[----:B------:R-:W-:Y:S01]  /*45f0*/  LOP3.LUT R3, R3, R0, RZ, 0x3c, !PT ;  /* 0x0000000003037212 */ /* 0x000fe200078e3cff */
[----:B------:R-:W-:-:S04]  /*4600*/  USEL UR47, UR4, URZ, UP0 ;  /* 0x000000ff042f7287 */ /* 0x000fc80008000000 */
[----:B------:R-:W-:Y:S01]  /*4610*/  LOP3.LUT R9, R9, UR5, RZ, 0x3c, !PT ;  /* 0x0000000509097c12 */ /* 0x000fe2000f8e3cff */
[----:B------:R-:W-:Y:S07]  /*4620*/  @P1 BRA `(.L_x_80) ;  /* 0xfffffff800381947 */ /* 0x000fee000383ffff */
[----:B------:R-:W1:Y:S01]  /*4630*/  S2UR UR8, SR_CgaCtaId ;  /* 0x00000000000879c3 */ /* 0x000e620000008800 */
[----:B------:R-:W-:Y:S01]  /*4640*/  ELECT P0, URZ, PT ;  /* 0x0000000000ff782f */ /* 0x000fe20003800000 */
[----:B------:R-:W-:Y:S01]  /*4650*/  HFMA2 R0, -RZ, RZ, 0, 5.9604644775390625e-08 ;  /* 0x00000001ff007431 */ /* 0x000fe200000001ff */
[----:B------:R-:W-:-:S05]  /*4660*/  UMOV UR4, 0x40 ;  /* 0x0000004000047882 */ /* 0x000fca0000000000 */
[----:B------:R-:W-:Y:S01]  /*4670*/  UVIRTCOUNT.DEALLOC.SMPOOL 0x80 ;  /* 0x000000800000784c */ /* 0x000fe20000000000 */
[----:B------:R-:W-:Y:S02]  /*4680*/  UISETP.NE.AND UP1, UPT, UR68, URZ, UPT ;  /* 0x000000ff4400728c */ /* 0x000fe4000bf25270 */
[----:B-1----:R-:W-:-:S09]  /*4690*/  ULEA UR8, UR8, UR4, 0x18 ;  /* 0x0000000408087291 */ /* 0x002fd2000f8ec0ff */
[----:B------:R1:W-:Y:S01]  /*46a0*/  @P0 STS.U8 [UR8+0x1c], R0 ;  /* 0x00001c00ff000988 */ /* 0x0003e20008000008 */
[----:B------:R-:W-:Y:S05]  /*46b0*/  BRA.U UP1, `(.L_x_81) ;  /* 0x0000000101a07547 */ /* 0x000fea000b800000 */
[----:B------:R-:W-:Y:S01]  /*46c0*/  UIADD3 UR7, UPT, UPT, UR41, 0xf0, URZ ;  /* 0x000000f029077890 */ /* 0x000fe2000fffe0ff */
[----:B------:R-:W-:-:S03]  /*46d0*/  SHF.L.U32 R2, R9, 0x1f, RZ ;  /* 0x0000001f09027819 */ /* 0x000fc600000006ff */
[----:B------:R-:W-:-:S09]  /*46e0*/  ULEA UR4, UR47, UR7, 0x3 ;  /* 0x000000072f047291 */ /* 0x000fd2000f8e18ff */
[----:B------:R-:W2:Y:S02]  /*46f0*/  SYNCS.PHASECHK.TRANS64.TRYWAIT P0, [UR4], R2 ;  /* 0x00000002ff0075a7 */ /* 0x000ea40008001104 */
[----:B--2---:R-:W-:Y:S05]  /*4700*/  @!P0 BRA `(.L_x_82) ;  /* 0x0000005800448947 */ /* 0x004fea0003800000 */
.L_x_182:
        /* <DEDUP_REMOVED lines=9> */
.L_x_184:
        /* <DEDUP_REMOVED lines=9> */
.L_x_186:
[----:B------:R-:W-:-:S04]  /*4830*/  UIADD3 UR4, UPT, UPT, UR4, 0x1, URZ ;  /* 0x0000000104047890 */ /* 0x000fc8000fffe0ff */
[----:B------:R-:W-:-:S04]  /*4840*/  UISETP.NE.AND UP0, UPT, UR4, 0x4, UPT ;  /* 0x000000040400788c */ /* 0x000fc8000bf05270 */
[----:B------:R-:W-:Y:S02]  /*4850*/  USEL UR5, URZ, 0x1, UP0 ;  /* 0x00000001ff057887 */ /* 0x000fe40008000000 */
[----:B------:R-:W-:-:S04]  /*4860*/  USEL UR4, UR4, URZ, UP0 ;  /* 0x000000ff04047287 */ /* 0x000fc80008000000 */
[----:B------:R-:W-:Y:S01]  /*4870*/  ULEA UR4, UR4, UR7, 0x3 ;  /* 0x0000000704047291 */ /* 0x000fe2000f8e18ff */
[----:B------:R-:W-:-:S04]  /*4880*/  LOP3.LUT R2, R2, UR5, RZ, 0x3c, !PT ;  /* 0x0000000502027c12 */ /* 0x000fc8000f8e3cff */
[----:B------:R-:W-:Y:S01]  /*4890*/  SHF.L.U32 R2, R2, 0x1f, RZ ;  /* 0x0000001f02027819 */ /* 0x000fe200000006ff */
[----:B-1----:R-:W-:-:S04]  /*48a0*/  IMAD.U32 R0, RZ, RZ, UR4 ;  /* 0x00000004ff007e24 */ /* 0x002fc8000f8e00ff */
[----:B------:R1:W2:Y:S03]  /*48b0*/  SYNCS.PHASECHK.TRANS64.TRYWAIT P0, [R0+URZ], R2 ;  /* 0x00000002000075a7 */ /* 0x0002a600080011ff */
[----:B--2---:R-:W-:Y:S05]  /*48c0*/  @!P0 NANOSLEEP.SYNCS 0x989680 ;  /* 0x009896800000895d */ /* 0x004fea0003900000 */
[----:B------:R-:W2:Y:S02]  /*48d0*/  @!P0 SYNCS.PHASECHK.TRANS64 P0, [R0+URZ], R2 ;  /* 0x00000002000085a7 */ /* 0x000ea400080010ff */
[----:B--2---:R-:W-:Y:S05]  /*48e0*/  @P0 BRA `(.L_x_85) ;  /* 0x0000000000200947 */ /* 0x004fea0003800000 */
.L_x_86:
[----:B--2---:R2:W4:Y:S02]  /*48f0*/  SYNCS.PHASECHK.TRANS64.TRYWAIT P0, [R0+URZ], R2 ;  /* 0x00000002000075a7 */ /* 0x00452400080011ff */
[----:B----4-:R-:W-:Y:S05]  /*4900*/  @!P0 NANOSLEEP.SYNCS 0x989680 ;  /* 0x009896800000895d */ /* 0x010fea0003900000 */
[----:B------:R-:W4:Y:S02]  /*4910*/  @!P0 SYNCS.PHASECHK.TRANS64 P0, [R0+URZ], R2 ;  /* 0x00000002000085a7 */ /* 0x000f2400080010ff */
[----:B----4-:R-:W-:Y:S05]  /*4920*/  @!P0 BRA `(.L_x_86) ;  /* 0xfffffffc00f08947 */ /* 0x010fea000383ffff */
[----:B------:R-:W-:Y:S05]  /*4930*/  BRA `(.L_x_85) ;  /* 0x00000000000c7947 */ /* 0x000fea0003800000 */
.L_x_81:
[----:B------:R-:W-:-:S04]  /*4940*/  UIADD3 UR4, UPT, UPT, UR41, 0x130, URZ ;  /* 0x0000013029047890 */ /* 0x000fc8000fffe0ff */
[----:B------:R-:W-:-:S09]  /*4950*/  UPRMT UR4, UR69, 0x654, UR4 ;  /* 0x0000065445047896 */ /* 0x000fd20008000004 */
[----:B------:R-:W-:Y:S03]  /*4960*/  SYNCS.ARRIVE.TRANS64.RED.A1T0 RZ, [UR4], RZ ;  /* 0x000000ffffff79a7 */ /* 0x000fe60008100404 */
.L_x_85:
[----:B-12---:R-:W-:Y:S01]  /*4970*/  SHF.L.U32 R2, RZ, 0x1f, RZ ;  /* 0x0000001fff027819 */ /* 0x006fe200000006ff */
[----:B------:R-:W-:Y:S01]  /*4980*/  UIADD3 UR4, UPT, UPT, UR41, 0x130, URZ ;  /* 0x0000013029047890 */ /* 0x000fe2000fffe0ff */
[----:B------:R-:W-:Y:S02]  /*4990*/  PLOP3.LUT P0, PT, PT, PT, UP1, 0x80, 0x8 ;  /* 0x000000000008781c */ /* 0x000fe40003f0f018 */
[----:B------:R-:W1:Y:S02]  /*49a0*/  SYNCS.PHASECHK.TRANS64.TRYWAIT P1, [UR41+0x130], R2 ;  /* 0x00013002ff0075a7 */ /* 0x000e640008021129 */
[----:B-1----:R-:W-:Y:S09]  /*49b0*/  @!P1 BRA `(.L_x_87) ;  /* 0x0000005400e09947 */ /* 0x002ff20003800000 */
.L_x_188:
[----:B------:R-:W-:Y:S01]  /*49c0*/  @!UP1 UPRMT UR4, UR69, 0x654, UR4 ;  /* 0x0000065445049896 */ /* 0x000fe20008000004 */
[----:B------:R-:W-:Y:S01]  /*49d0*/  UMOV UR5, 0xffff ;  /* 0x0000ffff00057882 */ /* 0x000fe20000000000 */
[----:B------:R-:W-:-:S07]  /*49e0*/  UMOV UR6, 0x1 ;  /* 0x0000000100067882 */ /* 0x000fce0000000000 */
[----:B------:R-:W-:Y:S01]  /*49f0*/  @!P0 SYNCS.ARRIVE.TRANS64.RED.A1T0 RZ, [UR4], RZ ;  /* 0x000000ffffff89a7 */ /* 0x000fe20008100404 */
[----:B------:R-:W-:Y:S01]  /*4a00*/  NOP ;  /* 0x0000000000007918 */ /* 0x000fe20000000000 */
[----:B-1----:R-:W1:Y:S01]  /*4a10*/  LDS R0, [UR8+0x14] ;  /* 0x00001408ff007984 */ /* 0x002e620008000800 */
[----:B------:R-:W-:-:S04]  /*4a20*/  ULOP3.LUT UR4, UR67, 0xffff, URZ, 0xc0, !UPT ;  /* 0x0000ffff43047892 */ /* 0x000fc8000f8ec0ff */
[----:B------:R-:W-:-:S04]  /*4a30*/  USHF.R.U32.HI UR4, URZ, 0x5, UR4 ;  /* 0x00000005ff047899 */ /* 0x000fc80008011604 */
[----:B------:R-:W-:Y:S02]  /*4a40*/  USHF.L.U32 UR5, UR5, UR4, URZ ;  /* 0x0000000405057299 */ /* 0x000fe400080006ff */
[----:B------:R-:W-:-:S04]  /*4a50*/  USHF.L.U32 UR4, UR6, UR4, URZ ;  /* 0x0000000406047299 */ /* 0x000fc800080006ff */
[----:B-1----:R-:W-:-:S04]  /*4a60*/  LOP3.LUT R0, R0, UR5, RZ, 0xc0, !PT ;  /* 0x0000000500007c12 */ /* 0x002fc8000f8ec0ff */
[----:B------:R-:W-:-:S13]  /*4a70*/  ISETP.NE.AND P0, PT, R0, UR5, PT ;  /* 0x0000000500007c0c */ /* 0x000fda000bf05270 */
[----:B------:R-:W-:Y:S05]  /*4a80*/  @P0 BRA `(.L_x_88) ;  /* 0x0000000000580947 */ /* 0x000fea0003800000 */
[----:B------:R-:W1:Y:S02]  /*4a90*/  LDS R0, [UR8+0x18] ;  /* 0x00001808ff007984 */ /* 0x000e640008000800 */
[----:B-1----:R-:W-:-:S04]  /*4aa0*/  LOP3.LUT R0, R0, UR4, RZ, 0xc0, !PT ;  /* 0x0000000400007c12 */ /* 0x002fc8000f8ec0ff */
[----:B------:R-:W-:-:S13]  /*4ab0*/  ISETP.NE.AND P0, PT, R0, UR4, PT ;  /* 0x0000000400007c0c */ /* 0x000fda000bf05270 */
[----:B------:R-:W-:Y:S05]  /*4ac0*/  @P0 BRA `(.L_x_89) ;  /* 0x00000000003c0947 */ /* 0x000fea0003800000 */
[----:B------:R-:W1:Y:S01]  /*4ad0*/  S2R R2, SR_LANEID ;  /* 0x0000000000027919 */ /* 0x000e620000000000 */
[----:B------:R-:W-:-:S06]  /*4ae0*/  ULOP3.LUT UR5, URZ, UR5, URZ, 0x33, !UPT ;  /* 0x00000005ff057292 */ /* 0x000fcc000f8e33ff */
[----:B------:R-:W-:-:S04]  /*4af0*/  IMAD.U32 R0, RZ, RZ, UR5 ;  /* 0x00000005ff007e24 */ /* 0x000fc8000f8e00ff */
[----:B------:R2:W4:Y:S02]  /*4b00*/  REDUX UR7, R0 ;  /* 0x00000000000773c4 */ /* 0x0005240000000000 */
[----:B------:R1:W-:Y:S01]  /*4b10*/  UTCATOMSWS.AND URZ, UR5 ;  /* 0x0000000500ff79e3 */ /* 0x0003e20008000000 */
[----:B--2---:R-:W-:Y:S01]  /*4b20*/  LOP3.LUT R0, RZ, UR4, RZ, 0x33, !PT ;  /* 0x00000004ff007c12 */ /* 0x004fe2000f8e33ff */
[----:B------:R-:W-:Y:S02]  /*4b30*/  VOTEU.ANY UR4, UPT, PT ;  /* 0x0000000000047886 */ /* 0x000fe400038e0100 */
[----:B------:R-:W-:Y:S02]  /*4b40*/  UFLO.U32 UR4, UR4 ;  /* 0x00000004000472bd */ /* 0x000fe400080e0000 */
[----:B------:R-:W2:Y:S04]  /*4b50*/  REDUX UR6, R0 ;  /* 0x00000000000673c4 */ /* 0x000ea80000000000 */
[----:B-1----:R-:W-:-:S02]  /*4b60*/  ISETP.EQ.U32.AND P0, PT, R2, UR4, PT ;  /* 0x0000000402007c0c */ /* 0x002fc4000bf02070 */
[----:B----4-:R-:W-:-:S11]  /*4b70*/  MOV R2, UR7 ;  /* 0x0000000700027c02 */ /* 0x010fd60008000f00 */
[----:B------:R1:W-:Y:S01]  /*4b80*/  @P0 ATOMS.AND RZ, [UR8+0x14], R2 ;  /* 0x00001402ffff098c */ /* 0x0003e2000a800008 */
[----:B--2---:R-:W-:-:S05]  /*4b90*/  IMAD.U32 R0, RZ, RZ, UR6 ;  /* 0x00000006ff007e24 */ /* 0x004fca000f8e00ff */
[----:B------:R1:W-:Y:S01]  /*4ba0*/  @P0 ATOMS.AND RZ, [UR8+0x18], R0 ;  /* 0x00001800ffff098c */ /* 0x0003e2000a800008 */
[----:B------:R-:W-:Y:S05]  /*4bb0*/  BRA `(.L_x_90) ;  /* 0x0000000000147947 */ /* 0x000fea0003800000 */
.L_x_89:
[----:B------:R-:W-:Y:S02]  /*4bc0*/  MOV R2, 0x4be0 ;  /* 0x00004be000027802 */ /* 0x000fe40000000f00 */
[----:B---3-5:R-:W-:Y:S05]  /*4bd0*/  CALL.REL.NOINC `($__internal_0_$__cuda_sm10x_tcgen05_guardrail_trap_col_being_dealloced_not_returned_by_alloc) ;  /* 0x0000005800c07944 */ /* 0x028fea0003c00000 */
[----:B------:R-:W-:Y:S05]  /*4be0*/  BRA `(.L_x_90) ;  /* 0x0000000000087947 */ /* 0x000fea0003800000 */
.L_x_88:
[----:B------:R-:W-:Y:S02]  /*4bf0*/  MOV R2, 0x4c10 ;  /* 0x00004c1000027802 */ /* 0x000fe40000000f00 */
[----:B---3-5:R-:W-:Y:S05]  /*4c00*/  CALL.REL.NOINC `($__internal_2_$__cuda_sm10x_tcgen05_guardrail_trap_unallocated_columns_being_dealloced) ;  /* 0x0000005800cc7944 */ /* 0x028fea0003c00000 */
.L_x_90:
[----:B------:R-:W-:Y:S01]  /*4c10*/  NOP ;  /* 0x0000000000007918 */ /* 0x000fe20000000000 */
[----:B------:R-:W-:Y:S05]  /*4c20*/  EXIT ;  /* 0x000000000000794d */ /* 0x000fea0003800000 */
.L_x_61:
[----:B------:R-:W-:-:S09]  /*4c30*/  UISETP.NE.OR UP0, UPT, UR22, 0x3, !UP3 ;  /* 0x000000031600788c */ /* 0x000fd2000df05670 */
[----:B------:R-:W-:Y:S05]  /*4c40*/  BRA.U UP0, `(.L_x_91) ;  /* 0x0000001100b87547 */ /* 0x000fea000b800000 */
[----:B------:R-:W1:Y:S01]  /*4c50*/  LDCU UR31, c[0x0][0x370] ;  /* 0x00006e00ff1f77ac */ /* 0x000e620008000800 */
[----:B------:R-:W2:Y:S01]  /*4c60*/  LDC.64 R16, c[0x0][0x348] ;  /* 0x0000d200ff107b82 */ /* 0x000ea20000000a00 */
[----:B------:R-:W-:Y:S02]  /*4c70*/  HFMA2 R13, -RZ, RZ, 0, 0 ;  /* 0x00000000ff0d7431 */ /* 0x000fe400000001ff */
[----:B------:R-:W-:Y:S01]  /*4c80*/  IMAD.MOV.U32 R15, RZ, RZ, 0x1 ;  /* 0x00000001ff0f7424 */ /* 0x000fe200078e00ff */
[----:B------:R-:W1:Y:S01]  /*4c90*/  LDCU.128 UR48, c[0x0][0xb10] ;  /* 0x00016200ff3077ac */ /* 0x000e620008000c00 */
[----:B------:R-:W-:Y:S01]  /*4ca0*/  IMAD.MOV.U32 R14, RZ, RZ, RZ ;  /* 0x000000ffff0e7224 */ /* 0x000fe200078e00ff */
[----:B------:R-:W-:Y:S01]  /*4cb0*/  MOV R7, 0x2000 ;  /* 0x0000200000077802 */ /* 0x000fe20000000f00 */
[----:B------:R-:W3:Y:S01]  /*4cc0*/  LDCU UR30, c[0x0][0x374] ;  /* 0x00006e80ff1e77ac */ /* 0x000ee20008000800 */
[----:B------:R-:W4:Y:S01]  /*4cd0*/  LDC.64 R2, c[0x0][0x888] ;  /* 0x00022200ff027b82 */ /* 0x000f220000000a00 */
[----:B------:R-:W3:Y:S01]  /*4ce0*/  LDCU UR15, c[0x0][0xb0c] ;  /* 0x00016180ff0f77ac */ /* 0x000ee20008000800 */
[----:B------:R-:W2:Y:S06]  /*4cf0*/  LDCU UR46, c[0x0][0xb20] ;  /* 0x00016400ff2e77ac */ /* 0x000eac0008000800 */
[----:B------:R-:W4:Y:S01]  /*4d00*/  LDC.64 R4, c[0x0][0x890] ;  /* 0x00022400ff047b82 */ /* 0x000f220000000a00 */
[----:B------:R-:W2:Y:S01]  /*4d10*/  LDCU UR4, c[0x0][0xb30] ;  /* 0x00016600ff0477ac */ /* 0x000ea20008000800 */
[----:B------:R-:W-:Y:S01]  /*4d20*/  UMOV UR21, 0x400 ;  /* 0x0000040000157882 */ /* 0x000fe20000000000 */
[----:B-1----:R-:W-:-:S02]  /*4d30*/  UIMAD.WIDE.U32 UR6, UR31, UR48, URZ ;  /* 0x000000301f0672a5 */ /* 0x002fc4000f8e00ff */
[----:B---3--:R-:W-:Y:S02]  /*4d40*/  UIMAD.WIDE.U32 UR8, UR30, UR51, URZ ;  /* 0x000000331e0872a5 */ /* 0x008fe4000f8e00ff */
[----:B------:R-:W-:Y:S02]  /*4d50*/  ULEA UR21, UR52, UR21, 0x18 ;  /* 0x0000001534157291 */ /* 0x000fe4000f8ec0ff */
[----:B------:R-:W-:Y:S02]  /*4d60*/  UPLOP3.LUT UP2, UPT, UPT, UPT, UPT, 0x40, 0x4 ;  /* 0x000000000004789c */ /* 0x000fe40003f4e870 */
[----:B------:R-:W-:Y:S01]  /*4d70*/  UIADD3 UR37, UPT, UPT, UR21, 0x78, URZ ;  /* 0x0000007815257890 */ /* 0x000fe2000fffe0ff */
[----:B------:R-:W-:Y:S01]  /*4d80*/  UMOV UR6, UR7 ;  /* 0x0000000700067c82 */ /* 0x000fe20008000000 */
[----:B------:R-:W-:Y:S01]  /*4d90*/  UMOV UR38, UR9 ;  /* 0x0000000900267c82 */ /* 0x000fe20008000000 */
[----:B------:R-:W-:Y:S02]  /*4da0*/  UISETP.GE.AND UP0, UPT, UR45, 0x1, UPT ;  /* 0x000000012d00788c */ /* 0x000fe4000bf06270 */
[----:B------:R-:W-:Y:S01]  /*4db0*/  UISETP.NE.AND UP4, UPT, UR45, 0x1, UPT ;  /* 0x000000012d00788c */ /* 0x000fe2000bf85270 */
[----:B------:R-:W1:Y:S01]  /*4dc0*/  LDCU.64 UR22, c[0x0][0xb28] ;  /* 0x00016500ff1677ac */ /* 0x000e620008000a00 */
[----:B------:R-:W-:-:S02]  /*4dd0*/  UISETP.NE.AND UP6, UPT, UR15, 0x1, UPT ;  /* 0x000000010f00788c */ /* 0x000fc4000bfc5270 */
[----:B------:R-:W-:Y:S02]  /*4de0*/  UISETP.NE.AND UP5, UPT, UR50, 0x1, UPT ;  /* 0x000000013200788c */ /* 0x000fe4000bfa5270 */
[----:B------:R-:W-:Y:S02]  /*4df0*/  UIADD3 UR41, UPT, UPT, UR21, 0x60, URZ ;  /* 0x0000006015297890 */ /* 0x000fe4000fffe0ff */
[----:B------:R-:W-:Y:S02]  /*4e00*/  UIADD3 UR33, UPT, UPT, UR21, 0x68, URZ ;  /* 0x0000006815217890 */ /* 0x000fe4000fffe0ff */
[----:B------:R-:W-:Y:S02]  /*4e10*/  UIADD3 UR25, UPT, UPT, UR21, 0x70, URZ ;  /* 0x0000007015197890 */ /* 0x000fe4000fffe0ff */
[----:B------:R-:W-:Y:S02]  /*4e20*/  UPRMT UR37, UR52, 0x654, UR37 ;  /* 0x0000065434257896 */ /* 0x000fe40008000025 */
[----:B------:R-:W-:-:S02]  /*4e30*/  USHF.R.U32.HI UR39, URZ, UR49, UR6 ;  /* 0x00000031ff277299 */ /* 0x000fc40008011606 */
[----:B--2---:R-:W-:Y:S02]  /*4e40*/  USHF.R.U32.HI UR38, URZ, UR46, UR38 ;  /* 0x0000002eff267299 */ /* 0x004fe40008011626 */
[----:B------:R-:W-:-:S11]  /*4e50*/  UISETP.NE.AND UP3, UPT, UR4, 0x1, UPT ;  /* 0x000000010400788c */ /* 0x000fd6000bf65270 */
.L_x_102:
[C---:B------:R-:W-:Y:S02]  /*4e60*/  LEA R12, R14.reuse, UR21, 0x3 ;  /* 0x000000150e0c7c11 */ /* 0x040fe4000f8e18ff */
[----:B------:R-:W-:Y:S02]  /*4e70*/  SHF.L.U32 R0, R13, 0x1f, RZ ;  /* 0x0000001f0d007819 */ /* 0x000fe400000006ff */
[----:B------:R-:W-:Y:S02]  /*4e80*/  LEA R8, R14, UR21, 0x4 ;  /* 0x000000150e087c11 */ /* 0x000fe4000f8e20ff */
[----:B--2---:R-:W2:Y:S02]  /*4e90*/  SYNCS.PHASECHK.TRANS64.TRYWAIT P0, [R12+URZ+0xb0], R0 ;  /* 0x0000b0000c0075a7 */ /* 0x004ea400080011ff */
[----:B--2---:R-:W-:Y:S05]  /*4ea0*/  @!P0 BRA `(.L_x_92) ;  /* 0x0000005000bc8947 */ /* 0x004fea0003800000 */
.L_x_189:
[----:B------:R-:W3:Y:S01]  /*4eb0*/  LDS.128 R8, [R8+0x140] ;  /* 0x0001400008087984 */ /* 0x000ee20000000c00 */
[----:B------:R-:W-:Y:S01]  /*4ec0*/  UISETP.GE.AND UP0, UPT, UR45, 0x1, UPT ;  /* 0x000000012d00788c */ /* 0x000fe2000bf06270 */
[----:B------:R-:W-:Y:S01]  /*4ed0*/  @!PT LDS RZ, [RZ] ;  /* 0x00000000fffff984 */ /* 0x000fe20000000800 */
[----:B------:R-:W-:Y:S01]  /*4ee0*/  @!PT LDS RZ, [RZ] ;  /* 0x00000000fffff984 */ /* 0x000fe20000000800 */
[----:B------:R-:W-:Y:S01]  /*4ef0*/  @!PT LDS RZ, [RZ] ;  /* 0x00000000fffff984 */ /* 0x000fe20000000800 */
[----:B------:R-:W-:Y:S01]  /*4f00*/  @!PT LDS RZ, [RZ] ;  /* 0x00000000fffff984 */ /* 0x000fe20000000800 */
[----:B------:R1:W-:Y:S06]  /*4f10*/  MEMBAR.ALL.CTA ;  /* 0x0000000000007992 */ /* 0x0003ec0000008000 */
[----:B-1----:R-:W1:Y:S01]  /*4f20*/  FENCE.VIEW.ASYNC.S ;  /* 0x00000000000073c6 */ /* 0x002e620000000000 */
[----:B---3--:R-:W-:Y:S11]  /*4f30*/  LOP3.LUT P0, RZ, R10, 0x1, RZ, 0xc0, !PT ;  /* 0x000000010aff7812 */ /* 0x008ff6000780c0ff */
[----:B------:R-:W-:Y:S02]  /*4f40*/  @!UPT UIADD3 URZ, UPT, UPT, URZ, URZ, URZ ;  /* 0x000000fffffff290 */ /* 0x000fe4000fffe0ff */
[----:B-1----:R-:W-:Y:S01]  /*4f50*/  VOTEU.ANY UP1, P0 ;  /* 0x0000000000ff7886 */ /* 0x002fe20000020100 */
[----:B------:R-:W-:Y:S11]  /*4f60*/  PLOP3.LUT P0, PT, PT, PT, UP1, 0x80, 0x8 ;  /* 0x000000000008781c */ /* 0x000ff60003f0f018 */
[----:B------:R-:W-:Y:S02]  /*4f70*/  @!UPT UIADD3 URZ, UPT, UPT, URZ, URZ, URZ ;  /* 0x000000fffffff290 */ /* 0x000fe4000fffe0ff */
[----:B--2---:R-:W-:Y:S02]  /*4f80*/  @P0 SHF.R.U32.HI R0, RZ, 0x10, R9 ;  /* 0x00000010ff000819 */ /* 0x004fe40000011609 */
[----:B------:R-:W-:Y:S02]  /*4f90*/  @P0 MOV R6, R8 ;  /* 0x0000000800060202 */ /* 0x000fe40000000f00 */
[----:B------:R-:W-:Y:S01]  /*4fa0*/  @P0 R2UR UR4, R0 ;  /* 0x00000000000402ca */ /* 0x000fe200000e0000 */
[----:B------:R-:W-:Y:S01]  /*4fb0*/  VIADD R0, R12, 0xc0 ;  /* 0x000000c00c007836 */ /* 0x000fe20000000000 */
[----:B------:R-:W-:Y:S02]  /*4fc0*/  @P0 LOP3.LUT R8, R9, 0xffff, RZ, 0xc0, !PT ;  /* 0x0000ffff09080812 */ /* 0x000fe400078ec0ff */
[----:B------:R-:W-:Y:S02]  /*4fd0*/  @P0 R2UR UR6, R6 ;  /* 0x00000000060602ca */ /* 0x000fe400000e0000 */
[----:B------:R-:W-:Y:S02]  /*4fe0*/  PRMT R0, RZ, 0x654, R0 ;  /* 0x00000654ff007816 */ /* 0x000fe40000000000 */
[----:B------:R-:W-:Y:S02]  /*4ff0*/  @P0 R2UR UR5, R8 ;  /* 0x00000000080502ca */ /* 0x000fe400000e0000 */
[----:B------:R1:W-:Y:S03]  /*5000*/  SYNCS.ARRIVE.TRANS64.RED.A1T0 RZ, [R0+URZ], RZ ;  /* 0x000000ff00ff79a7 */ /* 0x0003e600081004ff */
[----:B------:R-:W-:Y:S04]  /*5010*/  @UP1 UMOV UR29, UR4 ;  /* 0x00000004001d1c82 */ /* 0x000fe80008000000 */
[----:B------:R-:W-:Y:S04]  /*5020*/  @UP1 UMOV UR14, UR6 ;  /* 0x00000006000e1c82 */ /* 0x000fe80008000000 */
[----:B------:R-:W-:Y:S01]  /*5030*/  @UP1 UMOV UR13, UR5 ;  /* 0x00000005000d1c82 */ /* 0x000fe20008000000 */
[----:B------:R-:W-:Y:S05]  /*5040*/  BRA.U !UP0, `(.L_x_93) ;  /* 0x0000000108a47547 */ /* 0x000fea000b800000 */
[----:B------:R-:W-:Y:S02]  /*5050*/  UIMAD.WIDE.U32 UR16, UR13, UR51, URZ ;  /* 0x000000330d1072a5 */ /* 0x000fe4000f8e00ff */
[----:B------:R-:W-:Y:S02]  /*5060*/  UIMAD.WIDE.U32 UR18, UR14, UR48, URZ ;  /* 0x000000300e1272a5 */ /* 0x000fe4000f8e00ff */
[----:B------:R-:W-:Y:S02]  /*5070*/  USEL UR4, UR30, UR38, !UP5 ;  /* 0x000000261e047287 */ /* 0x000fe4000e800000 */
[----:B------:R-:W-:Y:S02]  /*5080*/  USEL UR7, UR31, UR39, !UP6 ;  /* 0x000000271f077287 */ /* 0x000fe4000f000000 */
[----:B------:R-:W-:Y:S02]  /*5090*/  UIMAD.WIDE.U32 UR8, UR4, UR22, URZ ;  /* 0x00000016040872a5 */ /* 0x000fe4000f8e00ff */
[----:B------:R-:W-:Y:S01]  /*50a0*/  UIMAD.WIDE.U32 UR10, UR7, UR22, URZ ;  /* 0x00000016070a72a5 */ /* 0x000fe2000f8e00ff */
[----:B------:R-:W-:Y:S02]  /*50b0*/  UMOV UR5, UR17 ;  /* 0x0000001100057c82 */ /* 0x000fe40008000000 */
[----:B------:R-:W-:Y:S03]  /*50c0*/  USHF.R.U32.HI UR6, URZ, UR46, UR5 ;  /* 0x0000002eff067299 */ /* 0x000fe60008011605 */
[----:B------:R-:W-:Y:S01]  /*50d0*/  UMOV UR5, UR19 ;  /* 0x0000001300057c82 */ /* 0x000fe20008000000 */
[----:B------:R-:W-:Y:S02]  /*50e0*/  USEL UR6, UR13, UR6, !UP5 ;  /* 0x000000060d067287 */ /* 0x000fe4000e800000 */
[----:B------:R-:W-:Y:S03]  /*50f0*/  USHF.R.U32.HI UR12, URZ, UR49, UR5 ;  /* 0x00000031ff0c7299 */ /* 0x000fe60008011605 */
[----:B------:R-:W-:Y:S02]  /*5100*/  UMOV UR5, UR9 ;  /* 0x0000000900057c82 */ /* 0x000fe40008000000 */
[----:B------:R-:W-:Y:S03]  /*5110*/  @UP4 USHF.R.U32.HI UR4, URZ, UR23, UR5 ;  /* 0x00000017ff044299 */ /* 0x000fe60008011605 */
[----:B------:R-:W-:Y:S01]  /*5120*/  UMOV UR5, UR11 ;  /* 0x0000000b00057c82 */ /* 0x000fe20008000000 */
[----:B------:R-:W-:Y:S02]  /*5130*/  UIMAD UR4, UR45, UR4, URZ ;  /* 0x000000042d0472a4 */ /* 0x000fe4000f8e02ff */
[----:B------:R-:W-:Y:S02]  /*5140*/  @UP4 USHF.R.U32.HI UR7, URZ, UR23, UR5 ;  /* 0x00000017ff074299 */ /* 0x000fe40008011605 */
[----:B------:R-:W-:Y:S02]  /*5150*/  UIMAD.WIDE.U32 UR10, UR6, UR22, URZ ;  /* 0x00000016060a72a5 */ /* 0x000fe4000f8e00ff */
[----:B------:R-:W-:Y:S02]  /*5160*/  USEL UR5, UR14, UR12, !UP6 ;  /* 0x0000000c0e057287 */ /* 0x000fe4000f000000 */
[----:B------:R-:W-:Y:S02]  /*5170*/  UIMAD UR8, UR45, UR7, URZ ;  /* 0x000000072d0872a4 */ /* 0x000fe4000f8e02ff */
[----:B------:R-:W-:Y:S03]  /*5180*/  UISETP.GE.AND UP0, UPT, UR6, UR4, UPT ;  /* 0x000000040600728c */ /* 0x000fe6000bf06270 */
[----:B------:R-:W-:Y:S01]  /*5190*/  UMOV UR4, UR11 ;  /* 0x0000000b00047c82 */ /* 0x000fe20008000000 */
[----:B------:R-:W-:Y:S02]  /*51a0*/  UISETP.GE.OR UP0, UPT, UR5, UR8, UP0 ;  /* 0x000000080500728c */ /* 0x000fe40008706670 */
[----:B------:R-:W-:Y:S02]  /*51b0*/  USHF.R.U32.HI UR4, URZ, UR23, UR4 ;  /* 0x00000017ff047299 */ /* 0x000fe40008011604 */
[----:B------:R-:W-:Y:S02]  /*51c0*/  UIMAD.WIDE.U32 UR8, UR5, UR22, URZ ;  /* 0x00000016050872a5 */ /* 0x000fe4000f8e00ff */
[----:B------:R-:W-:Y:S04]  /*51d0*/  USEL UR10, UR6, UR4, !UP4 ;  /* 0x00000004060a7287 */ /* 0x000fe8000e000000 */
[----:B------:R-:W-:Y:S01]  /*51e0*/  UIADD3 UR11, UPT, UPT, -UR10, URZ, URZ ;  /* 0x000000ff0a0b7290 */ /* 0x000fe2000fffe1ff */
[----:B------:R-:W-:Y:S02]  /*51f0*/  @!UP0 UMOV UR4, UR9 ;  /* 0x0000000900048c82 */ /* 0x000fe40008000000 */
[----:B------:R-:W-:Y:S02]  /*5200*/  @!UP0 USHF.R.U32.HI UR4, URZ, UR23, UR4 ;  /* 0x00000017ff048299 */ /* 0x000fe40008011604 */
[----:B------:R-:W-:Y:S02]  /*5210*/  UIMAD UR8, UR45, UR11, UR6 ;  /* 0x0000000b2d0872a4 */ /* 0x000fe4000f8e0206 */
[----:B------:R-:W-:Y:S04]  /*5220*/  @!UP0 USEL UR4, UR5, UR4, !UP4 ;  /* 0x0000000405048287 */ /* 0x000fe8000e000000 */
[----:B------:R-:W-:Y:S02]  /*5230*/  @!UP0 UIMAD UR7, UR7, UR8, UR4 ;  /* 0x00000008070782a4 */ /* 0x000fe4000f8e0204 */
[----:B------:R-:W-:Y:S02]  /*5240*/  @!UP0 UIADD3 UR9, UPT, UPT, UR10, -UR4, URZ ;  /* 0x800000040a098290 */ /* 0x000fe4000fffe0ff */
[----:B------:R-:W-:Y:S02]  /*5250*/  UIADD3 UR8, UPT, UPT, -UR6, URZ, URZ ;  /* 0x000000ff06087290 */ /* 0x000fe4000fffe1ff */
[----:B------:R-:W-:Y:S02]  /*5260*/  UIADD3 UR4, UPT, UPT, -UR5, URZ, URZ ;  /* 0x000000ff05047290 */ /* 0x000fe4000fffe1ff */
[----:B------:R-:W-:Y:S03]  /*5270*/  @!UP0 UIMAD UR6, UR9, UR45, UR5 ;  /* 0x0000002d090682a4 */ /* 0x000fe6000f8e0205 */
[----:B------:R-:W-:Y:S01]  /*5280*/  @!UP0 UMOV UR5, UR7 ;  /* 0x0000000700058c82 */ /* 0x000fe20008000000 */
[----:B------:R-:W-:Y:S02]  /*5290*/  UIMAD UR7, UR15, UR4, UR14 ;  /* 0x000000040f0772a4 */ /* 0x000fe4000f8e020e */
[----:B------:R-:W-:Y:S02]  /*52a0*/  UIMAD UR4, UR50, UR8, UR13 ;  /* 0x00000008320472a4 */ /* 0x000fe4000f8e020d */
[----:B------:R-:W-:Y:S02]  /*52b0*/  UIMAD UR14, UR5, UR15, UR7 ;  /* 0x0000000f050e72a4 */ /* 0x000fe4000f8e0207 */
[----:B------:R-:W-:Y:S11]  /*52c0*/  UIMAD UR13, UR6, UR50, UR4 ;  /* 0x00000032060d72a4 */ /* 0x000ff6000f8e0204 */
[----:B------:R-:W-:Y:S01]  /*52d0*/  @!UPT UIADD3 URZ, UPT, UPT, URZ, URZ, URZ ;  /* 0x000000fffffff290 */ /* 0x000fe2000fffe0ff */
.L_x_93:
[----:B------:R-:W2:Y:S01]  /*52e0*/  @!UP3 LDCU.128 UR8, c[0x0][0xb10] ;  /* 0x00016200ff08b7ac */ /* 0x000ea20008000c00 */
[C---:B----4-:R-:W-:Y:S02]  /*52f0*/  ISETP.NE.U32.AND P1, PT, R4.reuse, RZ, PT ;  /* 0x000000ff0400720c */ /* 0x050fe40003f25070 */
[----:B------:R-:W-:Y:S02]  /*5300*/  ISETP.NE.U32.AND P0, PT, R4, RZ, PT ;  /* 0x000000ff0400720c */ /* 0x000fe40003f05070 */
[C---:B------:R-:W-:Y:S02]  /*5310*/  ISETP.NE.AND.EX P1, PT, R5.reuse, RZ, PT, P1 ;  /* 0x000000ff0500720c */ /* 0x040fe40003f25310 */
[----:B------:R-:W-:Y:S01]  /*5320*/  ISETP.NE.AND.EX P0, PT, R5, RZ, PT, P0 ;  /* 0x000000ff0500720c */ /* 0x000fe20003f05300 */
[----:B------:R-:W3:Y:S01]  /*5330*/  @!UP3 LDCU UR5, c[0x0][0xb0c] ;  /* 0x00016180ff05b7ac */ /* 0x000ee20008000800 */
[----:B------:R-:W-:Y:S01]  /*5340*/  SHF.L.U32 R9, R15, 0x1f, RZ ;  /* 0x0000001f0f097819 */ /* 0x000fe200000006ff */
[----:B------:R-:W-:Y:S02]  /*5350*/  USHF.L.U32 UR42, UR24, 0x7, URZ ;  /* 0x00000007182a7899 */ /* 0x000fe400080006ff */
[----:B------:R-:W-:Y:S02]  /*5360*/  USHF.L.U32 UR43, UR20, 0x6, URZ ;  /* 0x00000006142b7899 */ /* 0x000fe400080006ff */
[----:B--2---:R-:W-:Y:S07]  /*5370*/  UIMAD.WIDE.U32 UR6, UR14, UR8, URZ ;  /* 0x000000080e0672a5 */ /* 0x004fee000f8e00ff */
[----:B------:R-:W-:Y:S01]  /*5380*/  @!UP3 UMOV UR4, UR7 ;  /* 0x000000070004bc82 */ /* 0x000fe20008000000 */
[----:B---3--:R-:W-:Y:S02]  /*5390*/  @!UP3 UISETP.NE.AND UP0, UPT, UR5, 0x1, UPT ;  /* 0x000000010500b88c */ /* 0x008fe4000bf05270 */
[----:B------:R-:W-:Y:S02]  /*53a0*/  @!UP3 USHF.R.U32.HI UR4, URZ, UR9, UR4 ;  /* 0x00000009ff04b299 */ /* 0x000fe40008011604 */
[----:B------:R-:W-:Y:S02]  /*53b0*/  UIMAD.WIDE.U32 UR6, UR13, UR11, URZ ;  /* 0x0000000b0d0672a5 */ /* 0x000fe4000f8e00ff */
[----:B------:R-:W-:Y:S02]  /*53c0*/  @!UP3 USEL UR8, UR14, UR4, !UP0 ;  /* 0x000000040e08b287 */ /* 0x000fe4000c000000 */
[----:B------:R-:W-:Y:S03]  /*53d0*/  @!UP3 UISETP.NE.AND UP0, UPT, UR10, 0x1, UPT ;  /* 0x000000010a00b88c */ /* 0x000fe6000bf05270 */
[----:B------:R-:W-:Y:S02]  /*53e0*/  @!UP3 UMOV UR6, UR7 ;  /* 0x000000070006bc82 */ /* 0x000fe40008000000 */
[----:B------:R-:W2:Y:S02]  /*53f0*/  @!UP3 LDCU UR4, c[0x0][0xb20] ;  /* 0x00016400ff04b7ac */ /* 0x000ea40008000800 */
[----:B--2---:R-:W-:Y:S04]  /*5400*/  @!UP3 USHF.R.U32.HI UR6, URZ, UR4, UR6 ;  /* 0x00000004ff06b299 */ /* 0x004fe80008011606 */
[----:B------:R-:W-:Y:S04]  /*5410*/  @!UP3 USEL UR6, UR13, UR6, !UP0 ;  /* 0x000000060d06b287 */ /* 0x000fe8000c000000 */
[----:B------:R-:W-:Y:S02]  /*5420*/  @!UP3 UIADD3 UR4, UPT, UPT, -UR8, UR6, URZ ;  /* 0x000000060804b290 */ /* 0x000fe4000fffe1ff */
[----:B------:R-:W-:Y:S02]  /*5430*/  @!UP3 UIADD3 UR6, UPT, UPT, UR8, -UR6, URZ ;  /* 0x800000060806b290 */ /* 0x000fe4000fffe0ff */
[----:B------:R-:W-:Y:S02]  /*5440*/  @!UP3 UIMAD UR14, UR4, UR5, UR14 ;  /* 0x00000005040eb2a4 */ /* 0x000fe4000f8e020e */
[----:B------:R-:W-:Y:S01]  /*5450*/  @!UP3 UIMAD UR13, UR6, UR10, UR13 ;  /* 0x0000000a060db2a4 */ /* 0x000fe2000f8e020d */
[----:B------:R-:W-:Y:S11]  /*5460*/  BRA.U UP2, `(.L_x_94) ;  /* 0x0000000102107547 */ /* 0x000ff6000b800000 */
[----:B------:R-:W-:Y:S04]  /*5470*/  MOV R6, UR54 ;  /* 0x0000003600067c02 */ /* 0x000fe80008000f00 */
[----:B------:R-:W-:Y:S04]  /*5480*/  SHF.L.U32 R6, R6, 0x1f, RZ ;  /* 0x0000001f06067819 */ /* 0x000fe800000006ff */
[----:B------:R-:W2:Y:S02]  /*5490*/  SYNCS.PHASECHK.TRANS64.TRYWAIT P2, [UR21+0xa8], R6 ;  /* 0x0000a806ff0075a7 */ /* 0x000ea40008041115 */
[----:B--2---:R-:W-:Y:S05]  /*54a0*/  @!P2 BRA `(.L_x_95) ;  /* 0x0000004c0050a947 */ /* 0x004fea0003800000 */
.L_x_94:
[----:B------:R-:W-:Y:S05]  /*54b0*/  @!P1 BRA `(.L_x_96) ;  /* 0x0000000000309947 */ /* 0x000fea0003800000 */
[----:B------:R-:W-:Y:S01]  /*54c0*/  ISETP.NE.U32.AND P1, PT, R2, RZ, PT ;  /* 0x000000ff0200720c */ /* 0x000fe20003f25070 */
[----:B------:R-:W2:Y:S01]  /*54d0*/  LDCU.64 UR4, c[0x0][0x358] ;  /* 0x00006b00ff0477ac */ /* 0x000ea20008000a00 */
[----:B------:R-:W-:Y:S02]  /*54e0*/  IMAD.MOV.U32 R56, RZ, RZ, 0x1 ;  /* 0x00000001ff387424 */ /* 0x000fe400078e00ff */
[----:B------:R-:W-:Y:S11]  /*54f0*/  ISETP.NE.AND.EX P1, PT, R3, RZ, PT, P1 ;  /* 0x000000ff0300720c */ /* 0x000ff60003f25310 */
[----:B------:R-:W-:Y:S02]  /*5500*/  @!UPT UIADD3 URZ, UPT, UPT, URZ, URZ, URZ ;  /* 0x000000fffffff290 */ /* 0x000fe4000fffe0ff */
[----:B------:R-:W3:Y:S01]  /*5510*/  @P1 LDC.64 R10, c[0x0][0x888] ;  /* 0x00022200ff0a1b82 */ /* 0x000ee20000000a00 */
[----:B-1----:R-:W-:Y:S04]  /*5520*/  @P1 IMAD R0, R4, UR36, RZ ;  /* 0x0000002404001c24 */ /* 0x002fe8000f8e02ff */
[----:B---3--:R-:W-:Y:S04]  /*5530*/  @P1 IMAD.WIDE R10, R0, 0x4, R10 ;  /* 0x00000004000a1825 */ /* 0x008fe800078e020a */
[----:B------:R-:W-:Y:S01]  /*5540*/  HFMA2 R0, -RZ, RZ, 0, 5.9604644775390625e-08 ;  /* 0x00000001ff007431 */ /* 0x000fe200000001ff */
[----:B--2--5:R2:W5:Y:S04]  /*5550*/  @P1 LDG.E R26, desc[UR4][R10.64] ;  /* 0x000000040a1a1981 */ /* 0x024568000c1e1900 */
[----:B------:R-:W-:Y:S01]  /*5560*/  @!P1 PRMT R56, R0, 0x7610, R56 ;  /* 0x0000761000389816 */ /* 0x000fe20000000038 */
[----:B--2---:R-:W3:Y:S06]  /*5570*/  @!P1 LDC R26, c[0x0][0x880] ;  /* 0x00022000ff1a9b82 */ /* 0x004eec0000000800 */
.L_x_96:
[----:B---3-5:R-:W-:Y:S01]  /*5580*/  @!P0 FSETP.EQ.AND P1, PT, R26, RZ, PT ;  /* 0x000000ff1a00820b */ /* 0x028fe20003f22000 */
[----:B------:R-:W-:Y:S01]  /*5590*/  @!UPT UIADD3 URZ, UPT, UPT, URZ, URZ, URZ ;  /* 0x000000fffffff290 */ /* 0x000fe2000fffe0ff */
[----:B------:R-:W-:Y:S11]  /*55a0*/  @!P0 BRA `(.L_x_97) ;  /* 0x0000000000188947 */ /* 0x000ff60003800000 */
[----:B------:R-:W-:Y:S02]  /*55b0*/  LOP3.LUT P0, RZ, R56, 0xff, RZ, 0xc0, !PT ;  /* 0x000000ff38ff7812 */ /* 0x000fe4000780c0ff */
[----:B------:R-:W-:Y:S04]  /*55c0*/  ISETP.NE.U32.AND P1, PT, R2, RZ, PT ;  /* 0x000000ff0200720c */ /* 0x000fe80003f25070 */
[----:B------:R-:W-:Y:S04]  /*55d0*/  ISETP.NE.AND.EX P1, PT, R3, RZ, PT, P1 ;  /* 0x000000ff0300720c */ /* 0x000fe80003f25310 */
[----:B------:R-:W-:Y:S03]  /*55e0*/  PLOP3.LUT P1, PT, P1, PT, PT, 0x8, 0x80 ;  /* 0x000000000080781c */ /* 0x000fe60000f2e170 */
[----:B------:R-:W-:Y:S11]  /*55f0*/  @P0 FSETP.EQ.AND P1, PT, R26, RZ, PT ;  /* 0x000000ff1a00020b */ /* 0x000ff60003f22000 */
[----:B------:R-:W-:Y:S02]  /*5600*/  @!UPT UIADD3 URZ, UPT, UPT, URZ, URZ, URZ ;  /* 0x000000fffffff290 */ /* 0x000fe4000fffe0ff */
.L_x_97:
[----:B------:R-:W2:Y:S01]  /*5610*/  SYNCS.PHASECHK.TRANS64.TRYWAIT P2, [UR21+0x80], R9 ;  /* 0x00008009ff0075a7 */ /* 0x000ea20008041115 */
[----:B------:R-:W-:Y:S04]  /*5620*/  ELECT P0, URZ, PT ;  /* 0x0000000000ff782f */ /* 0x000fe80003800000 */
[----:B------:R-:W-:Y:S11]  /*5630*/  PLOP3.LUT P1, PT, P1, P0, PT, 0xf2, 0x2f ;  /* 0x00000000002f781c */ /* 0x000ff60000f21e72 */
[----:B------:R-:W-:Y:S02]  /*5640*/  @!UPT UIADD3 URZ, UPT, UPT, URZ, URZ, URZ ;  /* 0x000000fffffff290 */ /* 0x000fe4000fffe0ff */
[----:B------:R-:W-:Y:S05]  /*5650*/  @!P1 IADD3 R8, P0, PT, R16, 0x580, RZ ;  /* 0x0000058010089810 */ /* 0x000fea0007f1e0ff */
[----:B-1----:R-:W-:Y:S01]  /*5660*/  @!P1 IMAD.X R6, RZ, RZ, R17, P0 ;  /* 0x000000ffff069224 */ /* 0x002fe200000e0611 */
[----:B--2---:R-:W-:Y:S07]  /*5670*/  @!P2 BRA `(.L_x_98) ;  /* 0x0000004800f4a947 */ /* 0x004fee0003800000 */
.L_x_192:
[----:B------:R-:W-:Y:S01]  /*5680*/  @!P1 R2UR UR5, R8 ;  /* 0x00000000080592ca */ /* 0x000fe200000e0000 */
[----:B------:R-:W-:Y:S01]  /*5690*/  VOTEU.ALL UP0, P1 ;  /* 0x0000000000ff7886 */ /* 0x000fe20000800000 */
[----:B------:R-:W-:Y:S01]  /*56a0*/  @!P1 R2UR UR4, R6 ;  /* 0x00000000060492ca */ /* 0x000fe200000e0000 */
[----:B------:R-:W-:Y:S01]  /*56b0*/  UMOV UR16, 0x0 ;  /* 0x0000000000107882 */ /* 0x000fe20000000000 */
[----:B------:R-:W-:Y:S01]  /*56c0*/  UMOV UR17, 0x10000000 ;  /* 0x1000000000117882 */ /* 0x000fe20000000000 */
[----:B------:R-:W-:Y:S01]  /*56d0*/  UMOV UR44, UR36 ;  /* 0x00000024002c7c82 */ /* 0x000fe20008000000 */
[----:B------:R-:W-:Y:S01]  /*56e0*/  @!UP0 UIADD3 UR40, UPT, UPT, UR21, 0x200, URZ ;  /* 0x0000020015288890 */ /* 0x000fe2000fffe0ff */
[----:B-1----:R-:W-:Y:S01]  /*56f0*/  @!P1 IMAD.MOV.U32 R0, RZ, RZ, 0x2000 ;  /* 0x00002000ff009424 */ /* 0x002fe200078e00ff */
[----:B------:R-:W-:Y:S01]  /*5700*/  @!UP0 UIADD3 UR10, UPT, UPT, UR42, 0x40, URZ ;  /* 0x000000402a0a8890 */ /* 0x000fe2000fffe0ff */
[----:B------:R-:W-:Y:S01]  /*5710*/  @!P1 IADD3 R8, P0, PT, R16, 0x580, RZ ;  /* 0x0000058010089810 */ /* 0x000fe20007f1e0ff */
[----:B------:R-:W-:Y:S01]  /*5720*/  @!UP0 UIADD3 UR8, UPT, UPT, UR21, 0x1200, URZ ;  /* 0x0000120015088890 */ /* 0x000fe2000fffe0ff */
[----:B------:R-:W-:Y:S02]  /*5730*/  VOTEU.ALL UP0, P1 ;  /* 0x0000000000ff7886 */ /* 0x000fe40000800000 */
[----:B------:R-:W-:Y:S01]  /*5740*/  IMAD.U32 R10, RZ, RZ, UR5 ;  /* 0x00000005ff0a7e24 */ /* 0x000fe2000f8e00ff */
[----:B------:R-:W-:Y:S01]  /*5750*/  UMOV UR9, UR41 ;  /* 0x0000002900097c82 */ /* 0x000fe20008000000 */
[----:B------:R-:W-:Y:S01]  /*5760*/  IMAD.U32 R11, RZ, RZ, UR4 ;  /* 0x00000004ff0b7e24 */ /* 0x000fe2000f8e00ff */
[----:B------:R-:W-:Y:S01]  /*5770*/  UMOV UR11, UR43 ;  /* 0x0000002b000b7c82 */ /* 0x000fe20008000000 */
[----:B------:R-:W-:Y:S01]  /*5780*/  UMOV UR12, UR36 ;  /* 0x00000024000c7c82 */ /* 0x000fe20008000000 */
[----:B------:R-:W-:Y:S01]  /*5790*/  @!P1 R2UR UR4, R10 ;  /* 0x000000000a0492ca */ /* 0x000fe200000e0000 */
[----:B------:R-:W-:Y:S01]  /*57a0*/  UPRMT UR6, UR52, 0x654, UR41 ;  /* 0x0000065434067896 */ /* 0x000fe20008000029 */
[----:B------:R-:W-:Y:S01]  /*57b0*/  @!P1 R2UR UR5, R11 ;  /* 0x000000000b0592ca */ /* 0x000fe200000e0000 */
[----:B------:R-:W-:Y:S11]  /*57c0*/  @!P1 IMAD.X R6, RZ, RZ, R17, P0 ;  /* 0x000000ffff069224 */ /* 0x000ff600000e0611 */
[----:B------:R-:W-:Y:S01]  /*57d0*/  @!UPT UIADD3 URZ, UPT, UPT, URZ, URZ, URZ ;  /* 0x000000fffffff290 */ /* 0x000fe2000fffe0ff */
[----:B------:R1:W-:Y:S01]  /*57e0*/  @!UP0 UTMALDG.3D [UR40], [UR4], desc[UR16] ;  /* 0x00001028040085b4 */ /* 0x0003e20008011000 */
[----:B------:R-:W-:Y:S05]  /*57f0*/  VOTEU.ALL UP0, P1 ;  /* 0x0000000000ff7886 */ /* 0x000fea0000800000 */
[----:B------:R1:W-:Y:S01]  /*5800*/  @!UP0 UTMALDG.3D [UR8], [UR4], desc[UR16] ;  /* 0x00001008040085b4 */ /* 0x0003e20008011000 */
[----:B------:R1:W-:Y:S01]  /*5810*/  @!P1 SYNCS.ARRIVE.TRANS64.RED.A0TR RZ, [UR21+0x60], R0 ;  /* 0x00006000ffff99a7 */ /* 0x0003e20008300415 */
[----:B------:R-:W-:Y:S01]  /*5820*/  SYNCS.ARRIVE.TRANS64.RED.A1T0 RZ, [UR6], RZ ;  /* 0x000000ffffff79a7 */ /* 0x000fe20008100406 */
[----:B------:R-:W2:Y:S02]  /*5830*/  SYNCS.PHASECHK.TRANS64.TRYWAIT P2, [UR21+0x88], R9 ;  /* 0x00008809ff0075a7 */ /* 0x000ea40008041115 */
[----:B-12---:R-:W-:Y:S05]  /*5840*/  @!P2 BRA `(.L_x_99) ;  /* 0x000000480098a947 */ /* 0x006fea0003800000 */
.L_x_194:
        /* <DEDUP_REMOVED lines=10> */
[----:B------:R-:W-:Y:S02]  /*58f0*/  @!UP0 UIADD3 UR10, UPT, UPT, UR42, 0x50, URZ ;  /* 0x000000502a0a8890 */ /* 0x000fe4000fffe0ff */
[----:B------:R-:W-:Y:S01]  /*5900*/  @!UP0 UIADD3 UR8, UPT, UPT, UR21, 0x3200, URZ ;  /* 0x0000320015088890 */ /* 0x000fe2000fffe0ff */
[----:B------:R-:W-:Y:S01]  /*5910*/  IMAD.U32 R10, RZ, RZ, UR5 ;  /* 0x00000005ff0a7e24 */ /* 0x000fe2000f8e00ff */
[----:B------:R-:W-:Y:S01]  /*5920*/  VOTEU.ALL UP0, P1 ;  /* 0x0000000000ff7886 */ /* 0x000fe20000800000 */
[----:B------:R-:W-:Y:S01]  /*5930*/  IMAD.U32 R11, RZ, RZ, UR4 ;  /* 0x00000004ff0b7e24 */ /* 0x000fe2000f8e00ff */
[----:B------:R-:W-:Y:S01]  /*5940*/  UMOV UR9, UR33 ;  /* 0x0000002100097c82 */ /* 0x000fe20008000000 */
[----:B------:R-:W-:Y:S01]  /*5950*/  UMOV UR11, UR43 ;  /* 0x0000002b000b7c82 */ /* 0x000fe20008000000 */
[----:B------:R-:W-:Y:S01]  /*5960*/  @!P1 R2UR UR4, R10 ;  /* 0x000000000a0492ca */ /* 0x000fe200000e0000 */
[----:B------:R-:W-:Y:S01]  /*5970*/  UMOV UR12, UR36 ;  /* 0x00000024000c7c82 */ /* 0x000fe20008000000 */
[----:B------:R-:W-:Y:S01]  /*5980*/  @!P1 R2UR UR5, R11 ;  /* 0x000000000b0592ca */ /* 0x000fe200000e0000 */
[----:B------:R-:W-:Y:S01]  /*5990*/  UPRMT UR6, UR52, 0x654, UR33 ;  /* 0x0000065434067896 */ /* 0x000fe20008000021 */
[----:B------:R-:W-:Y:S11]  /*59a0*/  @!P1 IMAD.X R6, RZ, RZ, R17, P0 ;  /* 0x000000ffff069224 */ /* 0x000ff600000e0611 */
[----:B------:R1:W-:Y:S01]  /*59b0*/  @!UP0 UTMALDG.3D [UR32], [UR4], desc[UR16] ;  /* 0x00001020040085b4 */ /* 0x0003e20008011000 */
[----:B------:R-:W-:Y:S05]  /*59c0*/  VOTEU.ALL UP0, P1 ;  /* 0x0000000000ff7886 */ /* 0x000fea0000800000 */
[----:B------:R1:W-:Y:S01]  /*59d0*/  @!UP0 UTMALDG.3D [UR8], [UR4], desc[UR16] ;  /* 0x00001008040085b4 */ /* 0x0003e20008011000 */
[----:B------:R1:W-:Y:S01]  /*59e0*/  @!P1 SYNCS.ARRIVE.TRANS64.RED.A0TR RZ, [UR21+0x68], R0 ;  /* 0x00006800ffff99a7 */ /* 0x0003e20008300415 */
[----:B------:R-:W-:Y:S01]  /*59f0*/  SYNCS.ARRIVE.TRANS64.RED.A1T0 RZ, [UR6], RZ ;  /* 0x000000ffffff79a7 */ /* 0x000fe20008100406 */
[----:B------:R-:W2:Y:S02]  /*5a00*/  SYNCS.PHASECHK.TRANS64.TRYWAIT P2, [UR21+0x90], R9 ;  /* 0x00009009ff0075a7 */ /* 0x000ea40008041115 */
[----:B-12---:R-:W-:Y:S05]  /*5a10*/  @!P2 BRA `(.L_x_100) ;  /* 0x00000048003ca947 */ /* 0x006fea0003800000 */
.L_x_196:
        /* <DEDUP_REMOVED lines=9> */
[----:B------:R-:W-:Y:S01]  /*5ab0*/  VIADD R14, R14, 0x1 ;  /* 0x000000010e0e7836 */ /* 0x000fe20000000000 */
        /* <DEDUP_REMOVED lines=10> */
[----:B------:R-:W-:Y:S01]  /*5b60*/  UMOV UR12, UR36 ;  /* 0x00000024000c7c82 */ /* 0x000fe20008000000 */
[----:B------:R-:W-:Y:S11]  /*5b70*/  UPRMT UR6, UR52, 0x654, UR25 ;  /* 0x0000065434067896 */ /* 0x000ff60008000019 */
[----:B------:R1:W-:Y:S01]  /*5b80*/  @!UP0 UTMALDG.3D [UR24], [UR4], desc[UR16] ;  /* 0x00001018040085b4 */ /* 0x0003e20008011000 */
[----:B------:R-:W-:Y:S05]  /*5b90*/  VOTEU.ALL UP0, P1 ;  /* 0x0000000000ff7886 */ /* 0x000fea0000800000 */
[----:B------:R1:W-:Y:S01]  /*5ba0*/  @!UP0 UTMALDG.3D [UR8], [UR4], desc[UR16] ;  /* 0x00001008040085b4 */ /* 0x0003e20008011000 */
[----:B------:R1:W-:Y:S01]  /*5bb0*/  @!P1 SYNCS.ARRIVE.TRANS64.RED.A0TR RZ, [UR21+0x70], R0 ;  /* 0x00007000ffff99a7 */ /* 0x0003e20008300415 */
[----:B------:R-:W-:Y:S01]  /*5bc0*/  SYNCS.ARRIVE.TRANS64.RED.A1T0 RZ, [UR6], RZ ;  /* 0x000000ffffff79a7 */ /* 0x000fe20008100406 */
[----:B------:R-:W2:Y:S02]  /*5bd0*/  SYNCS.PHASECHK.TRANS64.TRYWAIT P0, [UR21+0x98], R9 ;  /* 0x00009809ff0075a7 */ /* 0x000ea40008001115 */
[----:B-12---:R-:W-:Y:S05]  /*5be0*/  @!P0 BRA `(.L_x_101) ;  /* 0x0000004400e08947 */ /* 0x006fea0003800000 */
.L_x_198:
[----:B------:R-:W-:Y:S01]  /*5bf0*/  UPLOP3.LUT UP2, UPT, UPT, UPT, UPT, 0x80, 0x8 ;  /* 0x000000000008789c */ /* 0x000fe20003f4f070 */
[----:B------:R-:W-:Y:S01]  /*5c00*/  @!P1 IADD3 R6, P0, PT, R16, 0x580, RZ ;  /* 0x0000058010069810 */ /* 0x000fe20007f1e0ff */
[----:B------:R-:W-:Y:S01]  /*5c10*/  UMOV UR6, 0x0 ;  /* 0x0000000000067882 */ /* 0x000fe20000000000 */
[----:B------:R-:W-:Y:S01]  /*5c20*/  UMOV UR7, 0x10000000 ;  /* 0x1000000000077882 */ /* 0x000fe20000000000 */
[----:B------:R-:W-:Y:S01]  /*5c30*/  VOTEU.ALL UP0, P1 ;  /* 0x0000000000ff7886 */ /* 0x000fe20000800000 */
[----:B------:R-:W-:Y:S01]  /*5c40*/  @!P1 R2UR UR5, R6 ;  /* 0x00000000060592ca */ /* 0x000fe200000e0000 */
[----:B-1----:R-:W-:Y:S01]  /*5c50*/  @!P1 IMAD.X R0, RZ, RZ, R17, P0 ;  /* 0x000000ffff009224 */ /* 0x002fe200000e0611 */
[----:B------:R-:W-:Y:S01]  /*5c60*/  UMOV UR19, UR43 ;  /* 0x0000002b00137c82 */ /* 0x000fe20008000000 */
[----:B------:R-:W-:Y:S01]  /*5c70*/  UMOV UR20, UR36 ;  /* 0x0000002400147c82 */ /* 0x000fe20008000000 */
[----:B------:R-:W-:Y:S01]  /*5c80*/  @!UP0 UIADD3 UR18, UPT, UPT, UR42, 0x30, URZ ;  /* 0x000000302a128890 */ /* 0x000fe2000fffe0ff */
[----:B------:R-:W-:Y:S01]  /*5c90*/  R2UR UR24, R58 ;  /* 0x000000003a1872ca */ /* 0x000fe200000e0000 */
[----:B------:R-:W-:Y:S01]  /*5ca0*/  @!UP0 UIADD3 UR16, UPT, UPT, UR21, 0x6200, URZ ;  /* 0x0000620015108890 */ /* 0x000fe2000fffe0ff */
[----:B------:R-:W-:Y:S01]  /*5cb0*/  @!P1 R2UR UR4, R0 ;  /* 0x00000000000492ca */ /* 0x000fe200000e0000 */
[----:B------:R-:W-:Y:S01]  /*5cc0*/  @!UP0 UIADD3 UR17, UPT, UPT, UR21, 0x78, URZ ;  /* 0x0000007815118890 */ /* 0x000fe2000fffe0ff */
[----:B------:R-:W-:Y:S01]  /*5cd0*/  ISETP.NE.AND P0, PT, R14, 0x2, PT ;  /* 0x000000020e00780c */ /* 0x000fe20003f05270 */
[----:B------:R-:W-:Y:S01]  /*5ce0*/  @!UP0 UIADD3 UR10, UPT, UPT, UR42, 0x70, URZ ;  /* 0x000000702a0a8890 */ /* 0x000fe2000fffe0ff */
[----:B------:R-:W-:Y:S01]  /*5cf0*/  LOP3.LUT R15, R15, 0x1, RZ, 0x3c, !PT ;  /* 0x000000010f0f7812 */ /* 0x000fe200078e3cff */
[----:B------:R-:W-:Y:S01]  /*5d00*/  @!UP0 UIADD3 UR8, UPT, UPT, UR21, 0x7200, URZ ;  /* 0x0000720015088890 */ /* 0x000fe2000fffe0ff */
[----:B------:R-:W-:Y:S01]  /*5d10*/  IMAD.U32 R8, RZ, RZ, UR5 ;  /* 0x00000005ff087e24 */ /* 0x000fe2000f8e00ff */
[----:B------:R-:W-:Y:S01]  /*5d20*/  VOTEU.ALL UP0, P1 ;  /* 0x0000000000ff7886 */ /* 0x000fe20000800000 */
[----:B------:R-:W-:Y:S01]  /*5d30*/  UMOV UR11, UR43 ;  /* 0x0000002b000b7c82 */ /* 0x000fe20008000000 */
[----:B------:R-:W-:Y:S01]  /*5d40*/  UMOV UR12, UR36 ;  /* 0x00000024000c7c82 */ /* 0x000fe20008000000 */
[----:B------:R-:W-:Y:S01]  /*5d50*/  UMOV UR9, UR17 ;  /* 0x0000001100097c82 */ /* 0x000fe20008000000 */
[----:B------:R-:W-:Y:S01]  /*5d60*/  SEL R0, RZ, 0x1, P0 ;  /* 0x00000001ff007807 */ /* 0x000fe20000000000 */
[----:B------:R-:W-:Y:S01]  /*5d70*/  UIADD3 UR24, UPT, UPT, UR13, UR24, URZ ;  /* 0x000000180d187290 */ /* 0x000fe2000fffe0ff */
[----:B------:R-:W-:Y:S01]  /*5d80*/  IMAD.U32 R9, RZ, RZ, UR4 ;  /* 0x00000004ff097e24 */ /* 0x000fe2000f8e00ff */
[----:B------:R-:W-:Y:S01]  /*5d90*/  @!P1 R2UR UR4, R8 ;  /* 0x00000000080492ca */ /* 0x000fe200000e0000 */
[----:B------:R-:W-:Y:S01]  /*5da0*/  UMOV UR36, UR29 ;  /* 0x0000001d00247c82 */ /* 0x000fe20008000000 */
[----:B------:R-:W-:Y:S02]  /*5db0*/  LOP3.LUT R13, R13, R0, RZ, 0x3c, !PT ;  /* 0x000000000d0d7212 */ /* 0x000fe400078e3cff */
[----:B------:R-:W-:Y:S02]  /*5dc0*/  @!P1 R2UR UR5, R9 ;  /* 0x00000000090592ca */ /* 0x000fe400000e0000 */
[----:B------:R-:W-:Y:S11]  /*5dd0*/  SEL R14, R14, RZ, P0 ;  /* 0x000000ff0e0e7207 */ /* 0x000ff60000000000 */
[----:B------:R1:W-:Y:S01]  /*5de0*/  @!UP0 UTMALDG.3D [UR16], [UR4], desc[UR6] ;  /* 0x00000610040085b4 */ /* 0x0003e20008011000 */
[----:B------:R-:W-:Y:S05]  /*5df0*/  VOTEU.ALL UP0, P1 ;  /* 0x0000000000ff7886 */ /* 0x000fea0000800000 */
[----:B------:R2:W-:Y:S01]  /*5e00*/  @!UP0 UTMALDG.3D [UR8], [UR4], desc[UR6] ;  /* 0x00000608040085b4 */ /* 0x0005e20008011000 */
[----:B------:R2:W-:Y:S01]  /*5e10*/  @!P1 SYNCS.ARRIVE.TRANS64.RED.A0TR RZ, [UR21+0x78], R7 ;  /* 0x00007807ffff99a7 */ /* 0x0005e20008300415 */
[----:B------:R-:W-:Y:S01]  /*5e20*/  SYNCS.ARRIVE.TRANS64.RED.A1T0 RZ, [UR37], RZ ;  /* 0x000000ffffff79a7 */ /* 0x000fe20008100425 */
[----:B-1----:R-:W-:Y:S01]  /*5e30*/  UIADD3 UR20, UPT, UPT, UR14, UR63, URZ ;  /* 0x0000003f0e147290 */ /* 0x002fe2000fffe0ff */
[----:B------:R-:W-:Y:S11]  /*5e40*/  BRA.U UP1, `(.L_x_102) ;  /* 0xfffffff101047547 */ /* 0x000ff6000b83ffff */
[----:B------:R-:W-:-:S04]  /*5e50*/  SHF.L.U32 R2, R15, 0x1f, RZ ;  /* 0x0000001f0f027819 */ /* 0x000fc800000006ff */
[----:B------:R-:W1:Y:S02]  /*5e60*/  SYNCS.PHASECHK.TRANS64.TRYWAIT P0, [UR21+0x80], R2 ;  /* 0x00008002ff0075a7 */ /* 0x000e640008001115 */
[----:B-1----:R-:W-:Y:S05]  /*5e70*/  @!P0 BRA `(.L_x_103) ;  /* 0x0000004400548947 */ /* 0x002fea0003800000 */
.L_x_200:
[----:B------:R-:W3:Y:S02]  /*5e80*/  SYNCS.PHASECHK.TRANS64.TRYWAIT P0, [UR21+0x88], R2 ;  /* 0x00008802ff0075a7 */ /* 0x000ee40008001115 */
[----:B---3--:R-:W-:Y:S05]  /*5e90*/  @!P0 BRA `(.L_x_104) ;  /* 0x0000004400648947 */ /* 0x008fea0003800000 */
.L_x_202:
[----:B------:R-:W3:Y:S02]  /*5ea0*/  SYNCS.PHASECHK.TRANS64.TRYWAIT P0, [UR21+0x90], R2 ;  /* 0x00009002ff0075a7 */ /* 0x000ee40008001115 */
[----:B---3--:R-:W-:Y:S05]  /*5eb0*/  @!P0 BRA `(.L_x_105) ;  /* 0x0000004400748947 */ /* 0x008fea0003800000 */
.L_x_204:
[----:B-1----:R-:W-:-:S07]  /*5ec0*/  MOV R0, UR21 ;  /* 0x0000001500007c02 */ /* 0x002fce0008000f00 */
.L_x_106:
[----:B-1----:R-:W-:-:S04]  /*5ed0*/  SHF.L.U32 R2, R15, 0x1f, RZ ;  /* 0x0000001f0f027819 */ /* 0x002fc800000006ff */
[----:B------:R1:W3:Y:S03]  /*5ee0*/  SYNCS.PHASECHK.TRANS64.TRYWAIT P0, [R0+URZ+0x98], R2 ;  /* 0x00009802000075a7 */ /* 0x0002e600080011ff */
[----:B---3--:R-:W-:Y:S05]  /*5ef0*/  @!P0 NANOSLEEP.SYNCS 0x989680 ;  /* 0x009896800000895d */ /* 0x008fea0003900000 */
[----:B------:R-:W3:Y:S02]  /*5f00*/  @!P0 SYNCS.PHASECHK.TRANS64 P0, [R0+URZ+0x98], R2 ;  /* 0x00009802000085a7 */ /* 0x000ee400080010ff */
[----:B--23--:R-:W-:Y:S05]  /*5f10*/  @P0 EXIT ;  /* 0x000000000000094d */ /* 0x00cfea0003800000 */
[----:B------:R-:W-:Y:S05]  /*5f20*/  BRA `(.L_x_106) ;  /* 0xfffffffc00e87947 */ /* 0x000fea000383ffff */
.L_x_91:
[----:B------:R-:W-:-:S06]  /*5f30*/  UISETP.GE.AND UP0, UPT, UR22, 0x4, UPT ;  /* 0x000000041600788c */ /* 0x000fcc000bf06270 */
[----:B------:R-:W-:-:S13]  /*5f40*/  PLOP3.LUT P0, PT, PT, PT, UP0, 0x80, 0x8 ;  /* 0x000000000008781c */ /* 0x000fda0003f0f008 */
[----:B------:R-:W-:Y:S05]  /*5f50*/  @!P0 EXIT ;  /* 0x000000000000894d */ /* 0x000fea0003800000 */
[----:B------:R-:W-:Y:S01]  /*5f60*/  BAR.SYNC.DEFER_BLOCKING 0x6, 0xa0 ;  /* 0x0182800000007b1d */ /* 0x000fe20000010000 */
[----:B------:R-:W-:Y:S01]  /*5f70*/  IMAD.SHL.U32 R5, R69, 0x10, RZ ;  /* 0x0000001045057824 */ /* 0x000fe200078e00ff */
[C---:B------:R-:W-:Y:S01]  /*5f80*/  SHF.L.U32 R6, R57.reuse, 0x15, RZ ;  /* 0x0000001539067819 */ /* 0x040fe200000006ff */
[----:B------:R-:W-:Y:S01]  /*5f90*/  IMAD.SHL.U32 R7, R57, 0x200, RZ ;  /* 0x0000020039077824 */ /* 0x000fe200078e00ff */
[C---:B------:R-:W-:Y:S01]  /*5fa0*/  LOP3.LUT R70, R69.reuse, 0x60, RZ, 0xc0, !PT ;  /* 0x0000006045467812 */ /* 0x040fe200078ec0ff */
[----:B------:R-:W-:Y:S01]  /*5fb0*/  IMAD.SHL.U32 R4, R69, 0x2, RZ ;  /* 0x0000000245047824 */ /* 0x000fe200078e00ff */
[----:B------:R-:W-:Y:S02]  /*5fc0*/  UMOV UR43, 0x400 ;  /* 0x00000400002b7882 */ /* 0x000fe40000000000 */
[----:B------:R-:W1:Y:S01]  /*5fd0*/  LDC.64 R52, c[0x0][0x888] ;  /* 0x00022200ff347b82 */ /* 0x000e620000000a00 */
[----:B------:R-:W-:Y:S01]  /*5fe0*/  ULEA UR43, UR52, UR43, 0x18 ;  /* 0x0000002b342b7291 */ /* 0x000fe2000f8ec0ff */
[----:B------:R-:W-:Y:S01]  /*5ff0*/  LOP3.LUT R68, R5, 0x590, RZ, 0xc0, !PT ;  /* 0x0000059005447812 */ /* 0x000fe200078ec0ff */
[----:B------:R-:W-:Y:S01]  /*6000*/  IMAD.U32 R23, R69, 0x10000, RZ ;  /* 0x0001000045177824 */ /* 0x000fe200078e00ff */
[----:B------:R-:W-:Y:S01]  /*6010*/  LOP3.LUT R5, R5, 0x60, RZ, 0xc0, !PT ;  /* 0x0000006005057812 */ /* 0x000fe200078ec0ff */
[----:B------:R-:W-:Y:S01]  /*6020*/  UIADD3 UR4, UPT, UPT, UR43, 0x200, URZ ;  /* 0x000002002b047890 */ /* 0x000fe2000fffe0ff */
[----:B------:R-:W-:Y:S01]  /*6030*/  LOP3.LUT R68, R68, 0x200, R7, 0xf8, !PT ;  /* 0x0000020044447812 */ /* 0x000fe200078ef807 */
[----:B------:R-:W-:Y:S01]  /*6040*/  HFMA2 R22, -RZ, RZ, 0, 0 ;  /* 0x00000000ff167431 */ /* 0x000fe200000001ff */
[----:B------:R-:W2:Y:S01]  /*6050*/  LDC.64 R54, c[0x0][0x890] ;  /* 0x00022400ff367b82 */ /* 0x000ea20000000a00 */
[----:B------:R-:W-:Y:S01]  /*6060*/  LOP3.LUT R4, R5, 0xc, R4, 0xf8, !PT ;  /* 0x0000000c05047812 */ /* 0x000fe200078ef804 */
[----:B------:R-:W-:Y:S01]  /*6070*/  IMAD.MOV.U32 R65, RZ, RZ, 0x1 ;  /* 0x00000001ff417424 */ /* 0x000fe200078e00ff */
[----:B------:R-:W-:Y:S01]  /*6080*/  LOP3.LUT R6, R6, 0x200000, RZ, 0xc0, !PT ;  /* 0x0020000006067812 */ /* 0x000fe200078ec0ff */
[----:B------:R-:W-:Y:S01]  /*6090*/  IMAD.MOV.U32 R64, RZ, RZ, RZ ;  /* 0x000000ffff407224 */ /* 0x000fe200078e00ff */
[----:B------:R-:W-:Y:S01]  /*60a0*/  LOP3.LUT R68, R68, R4, RZ, 0xfc, !PT ;  /* 0x0000000444447212 */ /* 0x000fe200078efcff */
[----:B------:R-:W-:Y:S01]  /*60b0*/  IMAD.MOV.U32 R61, RZ, RZ, RZ ;  /* 0x000000ffff3d7224 */ /* 0x000fe200078e00ff */
[----:B------:R-:W-:Y:S01]  /*60c0*/  MOV R59, UR4 ;  /* 0x00000004003b7c02 */ /* 0x000fe20008000f00 */
[----:B------:R-:W3:Y:S01]  /*60d0*/  LDC.64 R50, c[0x0][0x8b0] ;  /* 0x00022c00ff327b82 */ /* 0x000ee20000000a00 */
[----:B------:R-:W4:Y:S01]  /*60e0*/  LDS R0, [UR43+0x160] ;  /* 0x0001602bff007984 */ /* 0x000f220008000800 */
[C---:B------:R-:W-:Y:S01]  /*60f0*/  LOP3.LUT R67, R69.reuse, 0x2, RZ, 0xc0, !PT ;  /* 0x0000000245437812 */ /* 0x040fe200078ec0ff */
[----:B------:R-:W1:Y:S01]  /*6100*/  LDCU UR60, c[0x0][0x370] ;  /* 0x00006e00ff3c77ac */ /* 0x000e620008000800 */
[----:B------:R-:W-:Y:S01]  /*6110*/  LOP3.LUT R23, R6, 0x400000, R23, 0xf8, !PT ;  /* 0x0040000006177812 */ /* 0x000fe200078ef817 */
[----:B------:R-:W-:Y:S01]  /*6120*/  IMAD R68, R68, 0x4, R59 ;  /* 0x0000000444447824 */ /* 0x000fe200078e023b */
[----:B------:R-:W-:Y:S01]  /*6130*/  LOP3.LUT R69, R69, 0x4, RZ, 0xc0, !PT ;  /* 0x0000000445457812 */ /* 0x000fe200078ec0ff */
[----:B------:R-:W1:Y:S01]  /*6140*/  LDCU UR42, c[0x0][0xb0c] ;  /* 0x00016180ff2a77ac */ /* 0x000e620008000800 */
[----:B------:R-:W1:Y:S01]  /*6150*/  LDC.64 R48, c[0x0][0x8a8] ;  /* 0x00022a00ff307b82 */ /* 0x000e620000000a00 */
[----:B------:R-:W-:Y:S01]  /*6160*/  MOV R63, RZ ;  /* 0x000000ff003f7202 */ /* 0x000fe20000000f00 */
[--C-:B------:R-:W-:Y:S01]  /*6170*/  IMAD R67, R67, -0x10, R68.reuse ;  /* 0xfffffff043437824 */ /* 0x100fe200078e0244 */
[----:B------:R-:W1:Y:S01]  /*6180*/  LDCU UR39, c[0x0][0xb30] ;  /* 0x00016600ff2777ac */ /* 0x000e620008000800 */
[----:B------:R-:W-:Y:S01]  /*6190*/  IMAD R66, R69, -0x10, R68 ;  /* 0xfffffff045427824 */ /* 0x000fe200078e0244 */
[----:B------:R-:W1:Y:S01]  /*61a0*/  LDCU.64 UR54, c[0x0][0x888] ;  /* 0x00011100ff3677ac */ /* 0x000e620008000a00 */
[----:B------:R-:W1:Y:S01]  /*61b0*/  LDCU.64 UR40, c[0x0][0xb28] ;  /* 0x00016500ff2877ac */ /* 0x000e620008000a00 */
[----:B------:R-:W1:Y:S01]  /*61c0*/  LDCU.128 UR56, c[0x0][0xb10] ;  /* 0x00016200ff3877ac */ /* 0x000e620008000c00 */
[----:B------:R-:W1:Y:S01]  /*61d0*/  LDCU UR53, c[0x0][0x374] ;  /* 0x00006e80ff3577ac */ /* 0x000e620008000800 */
[----:B------:R-:W-:Y:S01]  /*61e0*/  UMOV UR47, URZ ;  /* 0x000000ff002f7c82 */ /* 0x000fe20008000000 */
[----:B------:R-:W-:Y:S01]  /*61f0*/  UMOV UR46, URZ ;  /* 0x000000ff002e7c82 */ /* 0x000fe20008000000 */
[----:B--2-4-:R-:W-:-:S07]  /*6200*/  IMAD.IADD R23, R0, 0x1, R23 ;  /* 0x0000000100177824 */ /* 0x014fce00078e0217 */
.L_x_150:
[----:B------:R-:W-:Y:S02]  /*6210*/  LEA R3, R61, UR43, 0x3 ;  /* 0x0000002b3d037c11 */ /* 0x000fe4000f8e18ff */
[----:B------:R-:W-:Y:S02]  /*6220*/  SHF.L.U32 R0, R63, 0x1f, RZ ;  /* 0x0000001f3f007819 */ /* 0x000fe400000006ff */
[----:B-1----:R-:W-:Y:S02]  /*6230*/  LEA R4, R61, UR43, 0x4 ;  /* 0x0000002b3d047c11 */ /* 0x002fe4000f8e20ff */
[----:B--2---:R-:W2:Y:S02]  /*6240*/  SYNCS.PHASECHK.TRANS64.TRYWAIT P0, [R3+URZ+0xb0], R0 ;  /* 0x0000b000030075a7 */ /* 0x004ea400080011ff */
[----:B--2---:R-:W-:Y:S05]  /*6250*/  @!P0 BRA `(.L_x_107) ;  /* 0x0000004000a48947 */ /* 0x004fea0003800000 */
.L_x_205:
        /* <DEDUP_REMOVED lines=8> */
[----:B----4-:R-:W-:Y:S11]  /*62e0*/  LOP3.LUT P0, RZ, R6, 0x1, RZ, 0xc0, !PT ;  /* 0x0000000106ff7812 */ /* 0x010ff6000780c0ff */
[----:B------:R-:W-:Y:S02]  /*62f0*/  @!UPT UIADD3 URZ, UPT, UPT, URZ, URZ, URZ ;  /* 0x000000fffffff290 */ /* 0x000fe4000fffe0ff */
[----:B-1----:R-:W-:Y:S01]  /*6300*/  VOTEU.ANY UP1, P0 ;  /* 0x0000000000ff7886 */ /* 0x002fe20000020100 */
[----:B------:R-:W-:Y:S01]  /*6310*/  PLOP3.LUT P0, PT, PT, PT, UP1, 0x80, 0x8 ;  /* 0x000000000008781c */ /* 0x000fe20003f0f018 */
[----:B------:R-:W-:Y:S11]  /*6320*/  UP2UR UR62, UPR, URZ, 0x2 ;  /* 0x00000002ff3e7883 */ /* 0x000ff60008000000 */
[----:B------:R-:W-:Y:S01]  /*6330*/  @!UPT UIADD3 URZ, UPT, UPT, URZ, URZ, URZ ;  /* 0x000000fffffff290 */ /* 0x000fe2000fffe0ff */
        /* <DEDUP_REMOVED lines=13> */
[----:B------:R-:W2:Y:S01]  /*6410*/  LDCU UR12, c[0x0][0xb20] ;  /* 0x00016400ff0c77ac */ /* 0x000ea20008000800 */
[----:B------:R-:W-:Y:S02]  /*6420*/  UIMAD.WIDE.U32 UR4, UR53, UR59, URZ ;  /* 0x0000003b350472a5 */ /* 0x000fe4000f8e00ff */
[----:B------:R-:W-:Y:S02]  /*6430*/  UIMAD.WIDE.U32 UR6, UR60, UR56, URZ ;  /* 0x000000383c0672a5 */ /* 0x000fe4000f8e00ff */
[----:B------:R-:W-:Y:S02]  /*6440*/  UISETP.NE.AND UP0, UPT, UR58, 0x1, UPT ;  /* 0x000000013a00788c */ /* 0x000fe4000bf05270 */
[----:B------:R-:W-:Y:S02]  /*6450*/  UIMAD.WIDE.U32 UR8, UR37, UR59, URZ ;  /* 0x0000003b250872a5 */ /* 0x000fe4000f8e00ff */
[----:B------:R-:W-:Y:S02]  /*6460*/  UIMAD.WIDE.U32 UR10, UR38, UR56, URZ ;  /* 0x00000038260a72a5 */ /* 0x000fe4000f8e00ff */
[----:B------:R-:W-:Y:S02]  /*6470*/  UISETP.NE.AND UP1, UPT, UR42, 0x1, UPT ;  /* 0x000000012a00788c */ /* 0x000fe4000bf25270 */
[----:B------:R-:W-:Y:S01]  /*6480*/  UISETP.NE.AND UP2, UPT, UR45, 0x1, UPT ;  /* 0x000000012d00788c */ /* 0x000fe2000bf45270 */
[----:B------:R-:W-:Y:S02]  /*6490*/  UMOV UR4, UR5 ;  /* 0x0000000500047c82 */ /* 0x000fe40008000000 */
[----:B--2---:R-:W-:Y:S03]  /*64a0*/  USHF.R.U32.HI UR5, URZ, UR12, UR4 ;  /* 0x0000000cff057299 */ /* 0x004fe60008011604 */
[----:B------:R-:W-:Y:S02]  /*64b0*/  UMOV UR4, UR7 ;  /* 0x0000000700047c82 */ /* 0x000fe40008000000 */
[----:B------:R-:W-:Y:S02]  /*64c0*/  USHF.R.U32.HI UR7, URZ, UR57, UR4 ;  /* 0x00000039ff077299 */ /* 0x000fe40008011604 */
[----:B------:R-:W-:Y:S02]  /*64d0*/  USEL UR4, UR53, UR5, !UP0 ;  /* 0x0000000535047287 */ /* 0x000fe4000c000000 */
[----:B------:R-:W-:Y:S01]  /*64e0*/  USEL UR7, UR60, UR7, !UP1 ;  /* 0x000000073c077287 */ /* 0x000fe2000c800000 */
[----:B------:R-:W-:Y:S01]  /*64f0*/  UMOV UR5, UR9 ;  /* 0x0000000900057c82 */ /* 0x000fe20008000000 */
[----:B------:R-:W-:Y:S02]  /*6500*/  UIMAD.WIDE.U32 UR8, UR4, UR40, URZ ;  /* 0x00000028040872a5 */ /* 0x000fe4000f8e00ff */
[----:B------:R-:W-:Y:S03]  /*6510*/  USHF.R.U32.HI UR6, URZ, UR12, UR5 ;  /* 0x0000000cff067299 */ /* 0x000fe60008011605 */
[----:B------:R-:W-:Y:S01]  /*6520*/  UMOV UR5, UR11 ;  /* 0x0000000b00057c82 */ /* 0x000fe20008000000 */
[----:B------:R-:W-:Y:S02]  /*6530*/  UIMAD.WIDE.U32 UR10, UR7, UR40, URZ ;  /* 0x00000028070a72a5 */ /* 0x000fe4000f8e00ff */
[----:B------:R-:W-:Y:S02]  /*6540*/  USHF.R.U32.HI UR12, URZ, UR57, UR5 ;  /* 0x00000039ff0c7299 */ /* 0x000fe40008011605 */
[----:B------:R-:W-:Y:S01]  /*6550*/  USEL UR6, UR37, UR6, !UP0 ;  /* 0x0000000625067287 */ /* 0x000fe2000c000000 */
[----:B------:R-:W-:Y:S02]  /*6560*/  UMOV UR5, UR9 ;  /* 0x0000000900057c82 */ /* 0x000fe40008000000 */
[----:B------:R-:W-:Y:S01]  /*6570*/  UMOV UR10, UR11 ;  /* 0x0000000b000a7c82 */ /* 0x000fe20008000000 */
[----:B------:R-:W-:Y:S02]  /*6580*/  @UP2 USHF.R.U32.HI UR4, URZ, UR41, UR5 ;  /* 0x00000029ff042299 */ /* 0x000fe40008011605 */
[----:B------:R-:W-:Y:S02]  /*6590*/  @UP2 USHF.R.U32.HI UR7, URZ, UR41, UR10 ;  /* 0x00000029ff072299 */ /* 0x000fe4000801160a */
[----:B------:R-:W-:Y:S02]  /*65a0*/  UIMAD UR4, UR45, UR4, URZ ;  /* 0x000000042d0472a4 */ /* 0x000fe4000f8e02ff */
        /* <DEDUP_REMOVED lines=8> */
[----:B------:R-:W-:Y:S02]  /*6630*/  USEL UR11, UR6, UR4, !UP2 ;  /* 0x00000004060b7287 */ /* 0x000fe4000d000000 */
[----:B------:R-:W-:Y:S02]  /*6640*/  UIADD3 UR8, UPT, UPT, -UR5, URZ, URZ ;  /* 0x000000ff05087290 */ /* 0x000fe4000fffe1ff */
[----:B------:R-:W-:Y:S01]  /*6650*/  UIADD3 UR10, UPT, UPT, -UR11, URZ, URZ ;  /* 0x000000ff0b0a7290 */ /* 0x000fe2000fffe1ff */
[----:B------:R-:W-:Y:S01]  /*6660*/  @!UP0 UMOV UR4, UR9 ;  /* 0x0000000900048c82 */ /* 0x000fe20008000000 */
[----:B------:R-:W-:Y:S02]  /*6670*/  UIADD3 UR9, UPT, UPT, -UR6, URZ, URZ ;  /* 0x000000ff06097290 */ /* 0x000fe4000fffe1ff */
[----:B------:R-:W-:Y:S02]  /*6680*/  @!UP0 USHF.R.U32.HI UR4, URZ, UR41, UR4 ;  /* 0x00000029ff048299 */ /* 0x000fe40008011604 */
[----:B------:R-:W-:Y:S02]  /*6690*/  UIMAD UR10, UR45, UR10, UR6 ;  /* 0x0000000a2d0a72a4 */ /* 0x000fe4000f8e0206 */
[----:B------:R-:W-:Y:S04]  /*66a0*/  @!UP0 USEL UR4, UR5, UR4, !UP2 ;  /* 0x0000000405048287 */ /* 0x000fe8000d000000 */
[----:B------:R-:W-:Y:S02]  /*66b0*/  @!UP0 UIMAD UR10, UR7, UR10, UR4 ;  /* 0x0000000a070a82a4 */ /* 0x000fe4000f8e0204 */
[----:B------:R-:W-:Y:S02]  /*66c0*/  @!UP0 UIADD3 UR11, UPT, UPT, UR11, -UR4, URZ ;  /* 0x800000040b0b8290 */ /* 0x000fe4000fffe0ff */
[----:B------:R-:W-:Y:S02]  /*66d0*/  UIMAD UR7, UR42, UR8, UR38 ;  /* 0x000000082a0772a4 */ /* 0x000fe4000f8e0226 */
[----:B------:R-:W-:Y:S02]  /*66e0*/  @!UP0 UIMAD UR6, UR11, UR45, UR5 ;  /* 0x0000002d0b0682a4 */ /* 0x000fe4000f8e0205 */
[----:B------:R-:W-:Y:S01]  /*66f0*/  UIMAD UR4, UR58, UR9, UR37 ;  /* 0x000000093a0472a4 */ /* 0x000fe2000f8e0225 */
[----:B------:R-:W-:Y:S02]  /*6700*/  @!UP0 UMOV UR5, UR10 ;  /* 0x0000000a00058c82 */ /* 0x000fe40008000000 */
[----:B------:R-:W-:Y:S02]  /*6710*/  UIMAD UR38, UR5, UR42, UR7 ;  /* 0x0000002a052672a4 */ /* 0x000fe4000f8e0207 */
[----:B------:R-:W-:Y:S11]  /*6720*/  UIMAD UR37, UR6, UR58, UR4 ;  /* 0x0000003a062572a4 */ /* 0x000ff6000f8e0204 */
[----:B------:R-:W-:Y:S01]  /*6730*/  @!UPT UIADD3 URZ, UPT, UPT, URZ, URZ, URZ ;  /* 0x000000fffffff290 */ /* 0x000fe2000fffe0ff */
.L_x_108:
[----:B------:R-:W-:Y:S01]  /*6740*/  UISETP.NE.AND UP0, UPT, UR39, 0x1, UPT ;  /* 0x000000012700788c */ /* 0x000fe2000bf05270 */
[----:B------:R-:W-:Y:S01]  /*6750*/  LOP3.LUT P0, RZ, R59, 0x1b0, RZ, 0xc0, !PT ;  /* 0x000001b03bff7812 */ /* 0x000fe2000780c0ff */
[----:B------:R-:W-:Y:S01]  /*6760*/  USHF.L.U32 UR50, UR20, 0x6, URZ ;  /* 0x0000000614327899 */ /* 0x000fe200080006ff */
[----:B------:R-:W-:Y:S01]  /*6770*/  BSSY.RECONVERGENT B6, `(.L_x_109) ;  /* 0x0000034000067945 */ /* 0x000fe20003800200 */
[----:B------:R-:W-:Y:S01]  /*6780*/  USHF.L.U32 UR49, UR24, 0x7, URZ ;  /* 0x0000000718317899 */ /* 0x000fe200080006ff */
[----:B------:R-:W-:Y:S06]  /*6790*/  IADD3 R61, PT, PT, R61, 0x1, RZ ;  /* 0x000000013d3d7810 */ /* 0x000fec0007ffe0ff */
[----:B------:R-:W2:Y:S01]  /*67a0*/  @!UP0 LDCU.128 UR12, c[0x0][0xb10] ;  /* 0x00016200ff0c87ac */ /* 0x000ea20008000c00 */
[----:B------:R-:W4:Y:S01]  /*67b0*/  @!UP0 LDCU UR5, c[0x0][0xb0c] ;  /* 0x00016180ff0587ac */ /* 0x000f220008000800 */
[----:B------:R-:W3:Y:S01]  /*67c0*/  @!UP0 LDCU UR10, c[0x0][0xb20] ;  /* 0x00016400ff0a87ac */ /* 0x000ee20008000800 */
[----:B--2---:R-:W-:Y:S02]  /*67d0*/  UIMAD.WIDE.U32 UR8, UR38, UR12, URZ ;  /* 0x0000000c260872a5 */ /* 0x004fe4000f8e00ff */
[----:B------:R-:W-:Y:S02]  /*67e0*/  UIMAD.WIDE.U32 UR6, UR37, UR15, URZ ;  /* 0x0000000f250672a5 */ /* 0x000fe4000f8e00ff */
[----:B------:R-:W-:Y:S03]  /*67f0*/  @!UP0 UISETP.NE.AND UP1, UPT, UR14, 0x1, UPT ;  /* 0x000000010e00888c */ /* 0x000fe6000bf25270 */
[----:B------:R-:W-:Y:S01]  /*6800*/  @!UP0 UMOV UR4, UR9 ;  /* 0x0000000900048c82 */ /* 0x000fe20008000000 */
[----:B----4-:R-:W-:Y:S02]  /*6810*/  @!UP0 UISETP.NE.AND UP2, UPT, UR5, 0x1, UPT ;  /* 0x000000010500888c */ /* 0x010fe4000bf45270 */
[----:B------:R-:W-:Y:S01]  /*6820*/  @!UP0 USHF.R.U32.HI UR4, URZ, UR13, UR4 ;  /* 0x0000000dff048299 */ /* 0x000fe20008011604 */
[----:B------:R-:W-:Y:S02]  /*6830*/  @!UP0 UMOV UR6, UR7 ;  /* 0x0000000700068c82 */ /* 0x000fe40008000000 */
[----:B---3--:R-:W-:Y:S02]  /*6840*/  @!UP0 USHF.R.U32.HI UR6, URZ, UR10, UR6 ;  /* 0x0000000aff068299 */ /* 0x008fe40008011606 */
[----:B------:R-:W-:Y:S02]  /*6850*/  @!UP0 USEL UR7, UR38, UR4, !UP2 ;  /* 0x0000000426078287 */ /* 0x000fe4000d000000 */
[----:B------:R-:W-:Y:S04]  /*6860*/  @!UP0 USEL UR6, UR37, UR6, !UP1 ;  /* 0x0000000625068287 */ /* 0x000fe8000c800000 */
[----:B------:R-:W-:Y:S02]  /*6870*/  @!UP0 UIADD3 UR4, UPT, UPT, -UR7, UR6, URZ ;  /* 0x0000000607048290 */ /* 0x000fe4000fffe1ff */
[----:B------:R-:W-:Y:S02]  /*6880*/  @!UP0 UIADD3 UR6, UPT, UPT, UR7, -UR6, URZ ;  /* 0x8000000607068290 */ /* 0x000fe4000fffe0ff */
[----:B------:R-:W-:Y:S02]  /*6890*/  @!UP0 UIMAD UR38, UR4, UR5, UR38 ;  /* 0x00000005042682a4 */ /* 0x000fe4000f8e0226 */
[----:B------:R-:W-:Y:S01]  /*68a0*/  @!UP0 UIMAD UR37, UR6, UR14, UR37 ;  /* 0x0000000e062582a4 */ /* 0x000fe2000f8e0225 */
[----:B------:R-:W-:Y:S11]  /*68b0*/  @!P0 BRA `(.L_x_110) ;  /* 0x00000000007c8947 */ /* 0x000ff60003800000 */
[----:B------:R-:W2:Y:S01]  /*68c0*/  LDCU.64 UR8, c[0x4][0x80] ;  /* 0x01001000ff0877ac */ /* 0x000ea20008000a00 */
[----:B------:R-:W-:Y:S01]  /*68d0*/  MOV R2, 0x0 ;  /* 0x0000000000027802 */ /* 0x000fe20000000f00 */
[----:B------:R-:W-:Y:S02]  /*68e0*/  HFMA2 R12, -RZ, RZ, 0, 5.9604644775390625e-08 ;  /* 0x00000001ff0c7431 */ /* 0x000fe400000001ff */
[----:B------:R-:W-:Y:S01]  /*68f0*/  IMAD.MOV.U32 R8, RZ, RZ, 0x70 ;  /* 0x00000070ff087424 */ /* 0x000fe200078e00ff */
[----:B------:R3:W4:Y:S01]  /*6900*/  LDC.64 R14, c[0x4][R2] ;  /* 0x01000000020e7b82 */ /* 0x0007220000000a00 */
[----:B------:R-:W1:Y:S01]  /*6910*/  LDCU.64 UR6, c[0x4][0x88] ;  /* 0x01001100ff0677ac */ /* 0x000e620008000a00 */
[----:B------:R-:W-:Y:S01]  /*6920*/  IMAD.MOV.U32 R13, RZ, RZ, RZ ;  /* 0x000000ffff0d7224 */ /* 0x000fe200078e00ff */
[----:B------:R-:W1:Y:S01]  /*6930*/  LDCU.64 UR4, c[0x4][0x8] ;  /* 0x01000100ff0477ac */ /* 0x000e620008000a00 */
[----:B--2---:R-:W-:Y:S01]  /*6940*/  MOV R5, UR9 ;  /* 0x0000000900057c02 */ /* 0x004fe20008000f00 */
[----:B------:R-:W-:Y:S01]  /*6950*/  IMAD.U32 R4, RZ, RZ, UR8 ;  /* 0x00000008ff047e24 */ /* 0x000fe2000f8e00ff */
[----:B-1----:R-:W-:Y:S01]  /*6960*/  MOV R7, UR7 ;  /* 0x0000000700077c02 */ /* 0x002fe20008000f00 */
[----:B------:R-:W-:Y:S01]  /*6970*/  IMAD.U32 R6, RZ, RZ, UR6 ;  /* 0x00000006ff067e24 */ /* 0x000fe2000f8e00ff */
[----:B------:R-:W-:Y:S01]  /*6980*/  MOV R11, UR5 ;  /* 0x00000005000b7c02 */ /* 0x000fe20008000f00 */
[----:B------:R-:W-:Y:S02]  /*6990*/  IMAD.U32 R10, RZ, RZ, UR4 ;  /* 0x00000004ff0a7e24 */ /* 0x000fe4000f8e00ff */
[----:B------:R-:W-:Y:S07]  /*69a0*/  LEPC R20, `(.L_x_111) ;  /* 0x000000001014794e */ /* 0x000fee0000000000 */
[----:B---345:R-:W-:Y:S05]  /*69b0*/  CALL.ABS.NOINC R14 ;  /* 0x000000000e007343 */ /* 0x038fea0003c00000 */
.L_x_111:
[----:B------:R-:W1:Y:S01]  /*69c0*/  LDCU.64 UR8, c[0x4][0x80] ;  /* 0x01001000ff0877ac */ /* 0x000e620008000a00 */
[----:B------:R-:W2:Y:S01]  /*69d0*/  LDC.64 R2, c[0x4][R2] ;  /* 0x0100000002027b82 */ /* 0x000ea20000000a00 */
[----:B------:R-:W-:Y:S02]  /*69e0*/  HFMA2 R12, -RZ, RZ, 0, 5.9604644775390625e-08 ;  /* 0x00000001ff0c7431 */ /* 0x000fe400000001ff */
[----:B------:R-:W-:Y:S02]  /*69f0*/  IMAD.MOV.U32 R8, RZ, RZ, 0x70 ;  /* 0x00000070ff087424 */ /* 0x000fe400078e00ff */
[----:B------:R-:W-:Y:S01]  /*6a00*/  IMAD.MOV.U32 R13, RZ, RZ, RZ ;  /* 0x000000ffff0d7224 */ /* 0x000fe200078e00ff */
[----:B------:R-:W3:Y:S01]  /*6a10*/  LDCU.64 UR6, c[0x4][0x88] ;  /* 0x01001100ff0677ac */ /* 0x000ee20008000a00 */
[----:B------:R-:W4:Y:S01]  /*6a20*/  LDCU.64 UR4, c[0x4][0x8] ;  /* 0x01000100ff0477ac */ /* 0x000f220008000a00 */
[----:B-1----:R-:W-:Y:S02]  /*6a30*/  MOV R4, UR8 ;  /* 0x0000000800047c02 */ /* 0x002fe40008000f00 */
[----:B------:R-:W-:Y:S02]  /*6a40*/  MOV R5, UR9 ;  /* 0x0000000900057c02 */ /* 0x000fe40008000f00 */
[----:B---3--:R-:W-:Y:S01]  /*6a50*/  MOV R7, UR7 ;  /* 0x0000000700077c02 */ /* 0x008fe20008000f00 */
[----:B------:R-:W-:Y:S01]  /*6a60*/  IMAD.U32 R6, RZ, RZ, UR6 ;  /* 0x00000006ff067e24 */ /* 0x000fe2000f8e00ff */
[----:B----4-:R-:W-:Y:S01]  /*6a70*/  MOV R11, UR5 ;  /* 0x00000005000b7c02 */ /* 0x010fe20008000f00 */
[----:B------:R-:W-:Y:S02]  /*6a80*/  IMAD.U32 R10, RZ, RZ, UR4 ;  /* 0x00000004ff0a7e24 */ /* 0x000fe4000f8e00ff */
[----:B------:R-:W-:Y:S07]  /*6a90*/  LEPC R20, `(.L_x_110) ;  /* 0x000000001014794e */ /* 0x000fee0000000000 */
[----:B--2---:R-:W-:Y:S05]  /*6aa0*/  CALL.ABS.NOINC R2 ;  /* 0x0000000002007343 */ /* 0x004fea0003c00000 */
.L_x_110:
[----:B------:R-:W-:Y:S05]  /*6ab0*/  BSYNC.RECONVERGENT B6 ;  /* 0x0000000000067941 */ /* 0x000fea0003800200 */
.L_x_109:
[----:B------:R-:W-:Y:S02]  /*6ac0*/  ISETP.NE.U32.AND P0, PT, RZ, UR54, PT ;  /* 0x00000036ff007c0c */ /* 0x000fe4000bf05070 */
[C---:B------:R-:W-:Y:S02]  /*6ad0*/  ISETP.NE.U32.AND P1, PT, R54.reuse, RZ, PT ;  /* 0x000000ff3600720c */ /* 0x040fe40003f25070 */
[----:B------:R-:W-:Y:S02]  /*6ae0*/  ISETP.NE.U32.AND P4, PT, R54, RZ, PT ;  /* 0x000000ff3600720c */ /* 0x000fe40003f85070 */
[----:B------:R-:W-:Y:S02]  /*6af0*/  ISETP.NE.AND.EX P0, PT, RZ, UR55, PT, P0 ;  /* 0x00000037ff007c0c */ /* 0x000fe4000bf05300 */
[C---:B------:R-:W-:Y:S02]  /*6b00*/  ISETP.NE.AND.EX P1, PT, R55.reuse, RZ, PT, P1 ;  /* 0x000000ff3700720c */ /* 0x040fe40003f25310 */
[----:B------:R-:W-:Y:S02]  /*6b10*/  ISETP.NE.AND.EX P4, PT, R55, RZ, P0, P4 ;  /* 0x000000ff3700720c */ /* 0x000fe40000785340 */
[----:B------:R-:W-:Y:S02]  /*6b20*/  ISETP.NE.U32.AND P5, PT, R50, RZ, PT ;  /* 0x000000ff3200720c */ /* 0x000fe40003fa5070 */
[----:B------:R-:W-:Y:S02]  /*6b30*/  ISETP.NE.U32.AND P3, PT, RZ, UR54, PT ;  /* 0x00000036ff007c0c */ /* 0x000fe4000bf65070 */
[----:B------:R-:W-:Y:S02]  /*6b40*/  PLOP3.LUT P2, PT, PT, PT, PT, 0x8, 0x80 ;  /* 0x000000000080781c */ /* 0x000fe40003f4e170 */
[----:B------:R-:W-:Y:S02]  /*6b50*/  ISETP.NE.AND.EX P5, PT, R51, RZ, PT, P5 ;  /* 0x000000ff3300720c */ /* 0x000fe40003fa5350 */
[----:B------:R-:W-:Y:S03]  /*6b60*/  ISETP.NE.AND.EX P3, PT, RZ, UR55, PT, P3 ;  /* 0x00000037ff007c0c */ /* 0x000fe6000bf65330 */
[----:B------:R-:W-:Y:S01]  /*6b70*/  @!P4 PLOP3.LUT P2, PT, P1, PT, PT, 0x80, 0x8 ;  /* 0x000000000008c81c */ /* 0x000fe20000f4f070 */
[----:B------:R-:W-:Y:S01]  /*6b80*/  @!UPT UIADD3 URZ, UPT, UPT, URZ, URZ, URZ ;  /* 0x000000fffffff290 */ /* 0x000fe2000fffe0ff */
[----:B------:R-:W-:Y:S11]  /*6b90*/  @!P1 BRA `(.L_x_112) ;  /* 0x0000000000309947 */ /* 0x000ff60003800000 */
        /* <DEDUP_REMOVED lines=12> */
.L_x_112:
[----:B------:R-:W-:Y:S05]  /*6c60*/  @!P5 BRA `(.L_x_113) ;  /* 0x000000000024d947 */ /* 0x000fea0003800000 */
[----:B------:R-:W-:Y:S01]  /*6c70*/  ISETP.NE.U32.AND P0, PT, R48, RZ, PT ;  /* 0x000000ff3000720c */ /* 0x000fe20003f05070 */
[----:B------:R-:W2:Y:S03]  /*6c80*/  LDCU.64 UR4, c[0x0][0x358] ;  /* 0x00006b00ff0477ac */ /* 0x000ea60008000a00 */
[----:B------:R-:W-:Y:S11]  /*6c90*/  ISETP.NE.AND.EX P0, PT, R49, RZ, PT, P0 ;  /* 0x000000ff3100720c */ /* 0x000ff60003f05300 */
[----:B------:R-:W-:Y:S02]  /*6ca0*/  @!UPT UIADD3 URZ, UPT, UPT, URZ, URZ, URZ ;  /* 0x000000fffffff290 */ /* 0x000fe4000fffe0ff */
[----:B------:R-:W4:Y:S01]  /*6cb0*/  @P0 LDC.64 R2, c[0x0][0x8a8] ;  /* 0x00022a00ff020b82 */ /* 0x000f220000000a00 */
[----:B-1----:R-:W-:Y:S04]  /*6cc0*/  @P0 IMAD R0, R50, UR36, RZ ;  /* 0x0000002432000c24 */ /* 0x002fe8000f8e02ff */
[----:B----4-:R-:W-:Y:S05]  /*6cd0*/  @P0 IMAD.WIDE R2, R0, 0x4, R2 ;  /* 0x0000000400020825 */ /* 0x010fea00078e0202 */
[----:B--2--5:R2:W5:Y:S02]  /*6ce0*/  @P0 LDG.E R24, desc[UR4][R2.64] ;  /* 0x0000000402180981 */ /* 0x024564000c1e1900 */
[----:B--2---:R-:W4:Y:S02]  /*6cf0*/  @!P0 LDC R24, c[0x0][0x8a0] ;  /* 0x00022800ff188b82 */ /* 0x004f240000000800 */
.L_x_113:
[----:B---3-5:R-:W-:Y:S01]  /*6d00*/  FSETP.NEU.AND P0, PT, R26, RZ, PT ;  /* 0x000000ff1a00720b */ /* 0x028fe20003f0d000 */
[----:B------:R-:W-:Y:S01]  /*6d10*/  BSSY B1, `(.L_x_114) ;  /* 0x0000038000017945 */ /* 0x000fe20003800000 */
[----:B------:R-:W-:Y:S01]  /*6d20*/  SEL R3, RZ, 0xffffffff, P3 ;  /* 0xffffffffff037807 */ /* 0x000fe20001800000 */
[----:B------:R-:W-:Y:S01]  /*6d30*/  IMAD.MOV.U32 R73, RZ, RZ, 0x1 ;  /* 0x00000001ff497424 */ /* 0x000fe200078e00ff */
[----:B------:R-:W-:Y:S01]  /*6d40*/  @!P4 LOP3.LUT P3, RZ, R56, 0xff, RZ, 0xc0, !PT ;  /* 0x000000ff38ffc812 */ /* 0x000fe2000786c0ff */
[C---:B------:R-:W-:Y:S01]  /*6d50*/  IMAD R25, R22.reuse, 0x40, R23 ;  /* 0x0000004016197824 */ /* 0x040fe200078e0217 */
[----:B-1----:R-:W-:Y:S01]  /*6d60*/  @!P4 SEL R0, RZ, 0xffffffff, P0 ;  /* 0xffffffffff00c807 */ /* 0x002fe20000000000 */
[----:B------:R-:W-:Y:S01]  /*6d70*/  IMAD R62, R69, -0x10, R67 ;  /* 0xfffffff0453e7824 */ /* 0x000fe200078e0243 */
[----:B------:R-:W-:Y:S01]  /*6d80*/  LOP3.LUT R65, R65, 0x1, RZ, 0x3c, !PT ;  /* 0x0000000141417812 */ /* 0x000fe200078e3cff */
[----:B------:R-:W-:Y:S01]  /*6d90*/  IMAD.MOV.U32 R27, RZ, RZ, RZ ;  /* 0x000000ffff1b7224 */ /* 0x000fe200078e00ff */
[C---:B------:R-:W-:Y:S02]  /*6da0*/  @P2 SEL R0, R3.reuse, R0, !P3 ;  /* 0x0000000003002207 */ /* 0x040fe40005800000 */
[----:B------:R-:W-:Y:S02]  /*6db0*/  CS2R R38, SRZ ;  /* 0x0000000000267805 */ /* 0x000fe4000001ff00 */
[----:B------:R-:W-:Y:S02]  /*6dc0*/  LEA R72, R22, UR43, 0x3 ;  /* 0x0000002b16487c11 */ /* 0x000fe4000f8e18ff */
[----:B------:R-:W-:Y:S02]  /*6dd0*/  CS2R R36, SRZ ;  /* 0x0000000000247805 */ /* 0x000fe4000001ff00 */
[----:B------:R-:W-:Y:S02]  /*6de0*/  @!P4 LOP3.LUT R0, R0, 0x1, RZ, 0xc0, !PT ;  /* 0x000000010000c812 */ /* 0x000fe400078ec0ff */
[----:B------:R-:W-:Y:S02]  /*6df0*/  CS2R R34, SRZ ;  /* 0x0000000000227805 */ /* 0x000fe4000001ff00 */
[----:B------:R-:W-:Y:S02]  /*6e00*/  SEL R2, RZ, 0xffffffff, P0 ;  /* 0xffffffffff027807 */ /* 0x000fe40000000000 */
[----:B------:R-:W-:Y:S02]  /*6e10*/  CS2R R32, SRZ ;  /* 0x0000000000207805 */ /* 0x000fe4000001ff00 */
[----:B------:R-:W-:Y:S02]  /*6e20*/  ISETP.NE.U32.OR P5, PT, R0, 0x1, P4 ;  /* 0x000000010000780c */ /* 0x000fe400027a5470 */
[----:B------:R-:W-:Y:S02]  /*6e30*/  CS2R R42, SRZ ;  /* 0x00000000002a7805 */ /* 0x000fe4000001ff00 */
[----:B------:R-:W-:Y:S02]  /*6e40*/  LOP3.LUT P4, R60, R56, 0xff, RZ, 0xc0, !PT ;  /* 0x000000ff383c7812 */ /* 0x000fe4000788c0ff */
[----:B------:R-:W-:Y:S02]  /*6e50*/  CS2R R40, SRZ ;  /* 0x0000000000287805 */ /* 0x000fe4000001ff00 */
[----:B------:R-:W-:Y:S02]  /*6e60*/  P2R R71, PR, RZ, 0x20 ;  /* 0x00000020ff477803 */ /* 0x000fe40000000000 */
[----:B------:R-:W-:Y:S02]  /*6e70*/  CS2R R46, SRZ ;  /* 0x00000000002e7805 */ /* 0x000fe4000001ff00 */
[----:B------:R-:W-:Y:S02]  /*6e80*/  @P1 SEL R2, R3, R2, !P4 ;  /* 0x0000000203021207 */ /* 0x000fe40006000000 */
[----:B------:R-:W-:Y:S02]  /*6e90*/  CS2R R44, SRZ ;  /* 0x00000000002c7805 */ /* 0x000fe4000001ff00 */
[----:B------:R-:W-:Y:S02]  /*6ea0*/  LOP3.LUT R2, R2, 0x1, RZ, 0xc0, !PT ;  /* 0x0000000102027812 */ /* 0x000fe400078ec0ff */
[----:B------:R-:W-:Y:S02]  /*6eb0*/  @P5 SHF.L.U32 R0, R65, 0x1f, RZ ;  /* 0x0000001f41005819 */ /* 0x000fe400000006ff */
[----:B------:R-:W-:Y:S02]  /*6ec0*/  ISETP.NE.U32.AND P0, PT, R2, 0x1, PT ;  /* 0x000000010200780c */ /* 0x000fe40003f05070 */
[----:B------:R1:W2:Y:S02]  /*6ed0*/  @P5 SYNCS.PHASECHK.TRANS64.TRYWAIT P3, [UR43+0x60], R0 ;  /* 0x00006000ff0055a7 */ /* 0x0002a4000806112b */
[----:B------:R-:W-:Y:S02]  /*6ee0*/  P2R R74, PR, RZ, 0x1 ;  /* 0x00000001ff4a7803 */ /* 0x000fe40000000000 */
[----:B-1----:R-:W-:Y:S04]  /*6ef0*/  SHF.L.U32 R0, R64, 0x1f, RZ ;  /* 0x0000001f40007819 */ /* 0x002fe800000006ff */
[----:B------:R1:W3:Y:S01]  /*6f00*/  SYNCS.PHASECHK.TRANS64.TRYWAIT P2, [R72+URZ+0xd0], R0 ;  /* 0x0000d000480075a7 */ /* 0x0002e200080411ff */
[----:B--2---:R-:W-:Y:S01]  /*6f10*/  @P5 SEL R73, RZ, 0x1, !P3 ;  /* 0x00000001ff495807 */ /* 0x004fe20005800000 */
[----:B-1----:R-:W-:Y:S06]  /*6f20*/  @!P5 BRA `(.L_x_115) ;  /* 0x000000000058d947 */ /* 0x002fec0003800000 */
[----:B------:R-:W-:Y:S01]  /*6f30*/  IMAD.MOV.U32 R39, RZ, RZ, RZ ;  /* 0x000000ffff277224 */ /* 0x000fe200078e00ff */
[----:B------:R-:W-:Y:S01]  /*6f40*/  ISETP.NE.AND P0, PT, R73, RZ, PT ;  /* 0x000000ff4900720c */ /* 0x000fe20003f05270 */
[----:B------:R-:W-:Y:S01]  /*6f50*/  BSSY B0, `(.L_x_116) ;  /* 0x000000c000007945 */ /* 0x000fe20003800000 */
[----:B------:R-:W-:Y:S02]  /*6f60*/  CS2R R46, SRZ ;  /* 0x00000000002e7805 */ /* 0x000fe4000001ff00 */
[----:B------:R-:W-:Y:S02]  /*6f70*/  CS2R R44, SRZ ;  /* 0x00000000002c7805 */ /* 0x000fe4000001ff00 */
[----:B------:R-:W-:Y:S02]  /*6f80*/  CS2R R42, SRZ ;  /* 0x00000000002a7805 */ /* 0x000fe4000001ff00 */
[----:B------:R-:W-:Y:S02]  /*6f90*/  CS2R R40, SRZ ;  /* 0x0000000000287805 */ /* 0x000fe4000001ff00 */
[----:B------:R-:W-:Y:S02]  /*6fa0*/  CS2R R34, SRZ ;  /* 0x0000000000227805 */ /* 0x000fe4000001ff00 */
[----:B------:R-:W-:Y:S02]  /*6fb0*/  CS2R R32, SRZ ;  /* 0x0000000000207805 */ /* 0x000fe4000001ff00 */
[----:B------:R-:W-:Y:S01]  /*6fc0*/  CS2R R36, SRZ ;  /* 0x0000000000247805 */ /* 0x000fe2000001ff00 */
[----:B------:R-:W-:Y:S06]  /*6fd0*/  @P0 BRA `(.L_x_117) ;  /* 0x00000000000c0947 */ /* 0x000fec0003800000 */
[----:B------:R-:W-:Y:S04]  /*6fe0*/  SHF.L.U32 R3, R65, 0x1f, RZ ;  /* 0x0000001f41037819 */ /* 0x000fe800000006ff */
[----:B------:R-:W1:Y:S02]  /*6ff0*/  SYNCS.PHASECHK.TRANS64.TRYWAIT P0, [UR43+0x60], R3 ;  /* 0x00006003ff0075a7 */ /* 0x000e64000800112b */
[----:B-1----:R-:W-:Y:S05]  /*7000*/  @!P0 BRA `(.L_x_118) ;  /* 0x00000034004c8947 */ /* 0x002fea0003800000 */
.L_x_117:
[----:B------:R-:W-:Y:S05]  /*7010*/  BSYNC B0 ;  /* 0x0000000000007941 */ /* 0x000fea0003800000 */
.L_x_116:
[----:B------:R-:W-:Y:S01]  /*7020*/  ISETP.NE.AND P0, PT, R74, RZ, PT ;  /* 0x000000ff4a00720c */ /* 0x000fe20003f05270 */
[----:B------:R-:W-:Y:S11]  /*7030*/  HFMA2 R27, -RZ, RZ, 0, 5.9604644775390625e-08 ;  /* 0x00000001ff1b7431 */ /* 0x000ff600000001ff */
[----:B------:R-:W-:Y:S01]  /*7040*/  @!UPT UIADD3 URZ, UPT, UPT, URZ, URZ, URZ ;  /* 0x000000fffffff290 */ /* 0x000fe2000fffe0ff */
[----:B------:R2:W1:Y:S04]  /*7050*/  @P0 LDS.128 R44, [R68] ;  /* 0x00000000442c0984 */ /* 0x0004680000000c00 */
[----:B------:R2:W1:Y:S04]  /*7060*/  @P0 LDS.128 R40, [R67+0x10] ;  /* 0x0000100043280984 */ /* 0x0004680000000c00 */
[----:B------:R2:W1:Y:S04]  /*7070*/  @P0 LDS.128 R32, [R66+0x20] ;  /* 0x0000200042200984 */ /* 0x0004680000000c00 */
[----:B------:R2:W1:Y:S02]  /*7080*/  @P0 LDS.128 R36, [R62+0x30] ;  /* 0x000030003e240984 */ /* 0x0004640000000c00 */
.L_x_115:
[----:B------:R-:W-:Y:S05]  /*7090*/  BSYNC B1 ;  /* 0x0000000000017941 */ /* 0x000fea0003800000 */
.L_x_114:
[----:B-1----:R-:W-:Y:S04]  /*70a0*/  SHF.R.U32.HI R2, RZ, 0x15, R25 ;  /* 0x00000015ff027819 */ /* 0x002fe80000011619 */
[----:B------:R-:W-:Y:S01]  /*70b0*/  LOP3.LUT P0, RZ, R2, 0x3, R57, 0x48, !PT ;  /* 0x0000000302ff7812 */ /* 0x000fe20007804839 */
[----:B------:R-:W-:Y:S01]  /*70c0*/  @!UPT UIADD3 URZ, UPT, UPT, URZ, URZ, URZ ;  /* 0x000000fffffff290 */ /* 0x000fe2000fffe0ff */
[----:B---3--:R-:W-:Y:S11]  /*70d0*/  @P2 BRA `(.L_x_119) ;  /* 0x0000000000082947 */ /* 0x008ff60003800000 */
[----:B------:R-:W1:Y:S02]  /*70e0*/  SYNCS.PHASECHK.TRANS64.TRYWAIT P1, [R72+URZ+0xd0], R0 ;  /* 0x0000d000480075a7 */ /* 0x000e6400080211ff */
[----:B-1----:R-:W-:Y:S05]  /*70f0*/  @!P1 BRA `(.L_x_120) ;  /* 0x0000003400289947 */ /* 0x002fea0003800000 */
.L_x_119:
[----:B------:R-:W-:Y:S05]  /*7100*/  @!P0 BRA `(.L_x_121) ;  /* 0x0000000000408947 */ /* 0x000fea0003800000 */
[----:B------:R-:W3:Y:S01]  /*7110*/  LDCU.64 UR8, c[0x4][0x70] ;  /* 0x01000e00ff0877ac */ /* 0x000ee20008000a00 */
[----:B------:R-:W-:Y:S01]  /*7120*/  MOV R3, 0x0 ;  /* 0x0000000000037802 */ /* 0x000fe20000000f00 */
[----:B------:R-:W-:Y:S02]  /*7130*/  HFMA2 R12, -RZ, RZ, 0, 5.9604644775390625e-08 ;  /* 0x00000001ff0c7431 */ /* 0x000fe400000001ff */
[----:B------:R-:W-:Y:S02]  /*7140*/  IMAD.MOV.U32 R8, RZ, RZ, 0x192 ;  /* 0x00000192ff087424 */ /* 0x000fe400078e00ff */
[----:B------:R-:W-:Y:S01]  /*7150*/  IMAD.MOV.U32 R13, RZ, RZ, RZ ;  /* 0x000000ffff0d7224 */ /* 0x000fe200078e00ff */
[----:B------:R-:W5:Y:S01]  /*7160*/  LDCU.64 UR6, c[0x4][0x78] ;  /* 0x01000f00ff0677ac */ /* 0x000f620008000a00 */
[----:B------:R-:W1:Y:S01]  /*7170*/  LDC.64 R2, c[0x4][R3] ;  /* 0x0100000003027b82 */ /* 0x000e620000000a00 */
[----:B------:R-:W2:Y:S01]  /*7180*/  LDCU.64 UR4, c[0x4][0x10] ;  /* 0x01000200ff0477ac */ /* 0x000ea20008000a00 */
[----:B---3--:R-:W-:Y:S01]  /*7190*/  MOV R5, UR9 ;  /* 0x0000000900057c02 */ /* 0x008fe20008000f00 */
[----:B------:R-:W-:Y:S01]  /*71a0*/  IMAD.U32 R4, RZ, RZ, UR8 ;  /* 0x00000008ff047e24 */ /* 0x000fe2000f8e00ff */
[----:B-----5:R-:W-:Y:S01]  /*71b0*/  MOV R7, UR7 ;  /* 0x0000000700077c02 */ /* 0x020fe20008000f00 */
[----:B------:R-:W-:Y:S01]  /*71c0*/  IMAD.U32 R6, RZ, RZ, UR6 ;  /* 0x00000006ff067e24 */ /* 0x000fe2000f8e00ff */
[----:B--2---:R-:W-:Y:S01]  /*71d0*/  MOV R11, UR5 ;  /* 0x00000005000b7c02 */ /* 0x004fe20008000f00 */
[----:B------:R-:W-:Y:S02]  /*71e0*/  IMAD.U32 R10, RZ, RZ, UR4 ;  /* 0x00000004ff0a7e24 */ /* 0x000fe4000f8e00ff */
[----:B------:R-:W-:Y:S07]  /*71f0*/  LEPC R20, `(.L_x_121) ;  /* 0x000000001014794e */ /* 0x000fee0000000000 */
[----:B-1--4-:R-:W-:Y:S05]  /*7200*/  CALL.ABS.NOINC R2 ;  /* 0x0000000002007343 */ /* 0x012fea0003c00000 */
.L_x_121:
[----:B------:R-:W-:Y:S01]  /*7210*/  LOP3.LUT R20, R44, 0xffffe000, RZ, 0xc0, !PT ;  /* 0xffffe0002c147812 */ /* 0x000fe200078ec0ff */
[----:B------:R-:W-:Y:S05]  /*7220*/  WARPSYNC.ALL ;  /* 0x0000000000007948 */ /* 0x000fea0003800000 */
[----:B------:R-:W-:Y:S01]  /*7230*/  R2UR UR4, R25 ;  /* 0x00000000190472ca */ /* 0x000fe200000e0000 */
[----:B------:R-:W-:Y:S01]  /*7240*/  BSSY.RECONVERGENT B0, `(.L_x_122) ;  /* 0x000005d000007945 */ /* 0x000fe20003800200 */
[----:B------:R-:W-:Y:S11]  /*7250*/  ISETP.NE.AND P0, PT, R70, RZ, PT ;  /* 0x000000ff4600720c */ /* 0x000ff60003f05270 */
[----:B------:R-:W1:Y:S02]  /*7260*/  LDTM.x16 R4, tmem[UR4] ;  /* 0x00000004000479ee */ /* 0x000e640008240000 */
[C---:B-1--4-:R-:W-:Y:S01]  /*7270*/  FMUL R0, R24.reuse, R4 ;  /* 0x0000000418007220 */ /* 0x052fe20000400000 */
[C---:B------:R-:W-:Y:S01]  /*7280*/  FMUL R2, R24.reuse, R5 ;  /* 0x0000000518027220 */ /* 0x040fe20000400000 */
[C---:B------:R-:W-:Y:S01]  /*7290*/  FMUL R4, R24.reuse, R8 ;  /* 0x0000000818047220 */ /* 0x040fe20000400000 */
[C---:B------:R-:W-:Y:S01]  /*72a0*/  FMUL R5, R24.reuse, R9 ;  /* 0x0000000918057220 */ /* 0x040fe20000400000 */
[C---:B------:R-:W-:Y:S01]  /*72b0*/  FMUL R8, R24.reuse, R12 ;  /* 0x0000000c18087220 */ /* 0x040fe20000400000 */
[C---:B------:R-:W-:Y:S01]  /*72c0*/  FMUL R9, R24.reuse, R13 ;  /* 0x0000000d18097220 */ /* 0x040fe20000400000 */
[C---:B------:R-:W-:Y:S01]  /*72d0*/  FMUL R12, R24.reuse, R16 ;  /* 0x00000010180c7220 */ /* 0x040fe20000400000 */
[----:B------:R-:W-:Y:S01]  /*72e0*/  LOP3.LUT R16, R45, 0xffffe000, RZ, 0xc0, !PT ;  /* 0xffffe0002d107812 */ /* 0x000fe200078ec0ff */
[----:B------:R-:W-:Y:S01]  /*72f0*/  FMUL R13, R24, R17 ;  /* 0x00000011180d7220 */ /* 0x000fe20000400000 */
[----:B------:R-:W-:Y:S01]  /*7300*/  LOP3.LUT R17, R46, 0xffffe000, RZ, 0xc0, !PT ;  /* 0xffffe0002e117812 */ /* 0x000fe200078ec0ff */
[----:B------:R-:W-:Y:S01]  /*7310*/  FFMA R28, R26, R20, R0 ;  /* 0x000000141a1c7223 */ /* 0x000fe20000000000 */
[----:B------:R-:W-:Y:S01]  /*7320*/  LOP3.LUT R0, R47, 0xffffe000, RZ, 0xc0, !PT ;  /* 0xffffe0002f007812 */ /* 0x000fe200078ec0ff */
[C---:B------:R-:W-:Y:S01]  /*7330*/  FMUL R3, R24.reuse, R6 ;  /* 0x0000000618037220 */ /* 0x040fe20000400000 */
[C---:B------:R-:W-:Y:S01]  /*7340*/  FMUL R6, R24.reuse, R10 ;  /* 0x0000000a18067220 */ /* 0x040fe20000400000 */
[C---:B------:R-:W-:Y:S01]  /*7350*/  FMUL R7, R24.reuse, R7 ;  /* 0x0000000718077220 */ /* 0x040fe20000400000 */
[----:B------:R-:W-:Y:S01]  /*7360*/  F2FP.TF32.F32.PACK_B R28, R28 ;  /* 0x0000001cff1c723e */ /* 0x000fe200024050ff */
[C---:B------:R-:W-:Y:S01]  /*7370*/  FMUL R10, R24.reuse, R14 ;  /* 0x0000000e180a7220 */ /* 0x040fe20000400000 */
[----:B------:R-:W-:Y:S01]  /*7380*/  FMUL R14, R24, R18 ;  /* 0x00000012180e7220 */ /* 0x000fe20000400000 */
[----:B------:R-:W-:Y:S01]  /*7390*/  LOP3.LUT R18, R40, 0xffffe000, RZ, 0xc0, !PT ;  /* 0xffffe00028127812 */ /* 0x000fe200078ec0ff */
[C---:B------:R-:W-:Y:S01]  /*73a0*/  FFMA R29, R26.reuse, R16, R2 ;  /* 0x000000101a1d7223 */ /* 0x040fe20000000002 */
[----:B------:R-:W-:Y:S01]  /*73b0*/  LOP3.LUT R2, R41, 0xffffe000, RZ, 0xc0, !PT ;  /* 0xffffe00029027812 */ /* 0x000fe200078ec0ff */
[C---:B------:R-:W-:Y:S01]  /*73c0*/  FFMA R30, R26.reuse, R17, R3 ;  /* 0x000000111a1e7223 */ /* 0x040fe20000000003 */
[----:B------:R-:W-:Y:S01]  /*73d0*/  LOP3.LUT R3, R43, 0xffffe000, RZ, 0xc0, !PT ;  /* 0xffffe0002b037812 */ /* 0x000fe200078ec0ff */
[----:B------:R-:W-:Y:S01]  /*73e0*/  FFMA R31, R26, R0, R7 ;  /* 0x000000001a1f7223 */ /* 0x000fe20000000007 */
[----:B------:R-:W-:Y:S01]  /*73f0*/  LOP3.LUT R0, R42, 0xffffe000, RZ, 0xc0, !PT ;  /* 0xffffe0002a007812 */ /* 0x000fe200078ec0ff */
[C---:B------:R-:W-:Y:S01]  /*7400*/  FFMA R4, R26.reuse, R18, R4 ;  /* 0x000000121a047223 */ /* 0x040fe20000000004 */
[----:B------:R-:W-:Y:S01]  /*7410*/  F2FP.TF32.F32.PACK_B R29, R29 ;  /* 0x0000001dff1d723e */ /* 0x000fe200024050ff */
[----:B------:R-:W-:Y:S01]  /*7420*/  FFMA R5, R26, R2, R5 ;  /* 0x000000021a057223 */ /* 0x000fe20000000005 */
[----:B------:R-:W-:Y:S01]  /*7430*/  FMUL R11, R24, R11 ;  /* 0x0000000b180b7220 */ /* 0x000fe20000400000 */
[----:B------:R-:W-:Y:S01]  /*7440*/  F2FP.TF32.F32.PACK_B R30, R30 ;  /* 0x0000001eff1e723e */ /* 0x000fe200024050ff */
[C---:B------:R-:W-:Y:S01]  /*7450*/  FFMA R6, R26.reuse, R0, R6 ;  /* 0x000000001a067223 */ /* 0x040fe20000000006 */
[----:B------:R-:W-:Y:S01]  /*7460*/  F2FP.TF32.F32.PACK_B R31, R31 ;  /* 0x0000001fff1f723e */ /* 0x000fe200024050ff */
[----:B------:R-:W-:Y:S01]  /*7470*/  FFMA R7, R26, R3, R11 ;  /* 0x000000031a077223 */ /* 0x000fe2000000000b */
[----:B------:R-:W-:Y:S01]  /*7480*/  LOP3.LUT R2, R32, 0xffffe000, RZ, 0xc0, !PT ;  /* 0xffffe00020027812 */ /* 0x000fe200078ec0ff */
[----:B------:R-:W-:Y:S01]  /*7490*/  FMUL R15, R24, R15 ;  /* 0x0000000f180f7220 */ /* 0x000fe20000400000 */
[----:B------:R-:W-:Y:S01]  /*74a0*/  LOP3.LUT R16, R33, 0xffffe000, RZ, 0xc0, !PT ;  /* 0xffffe00021107812 */ /* 0x000fe200078ec0ff */
[----:B------:R1:W-:Y:S01]  /*74b0*/  STS.128 [R68], R28 ;  /* 0x0000001c44007388 */ /* 0x0003e20000000c00 */
[----:B------:R-:W-:Y:S01]  /*74c0*/  LOP3.LUT R0, R34, 0xffffe000, RZ, 0xc0, !PT ;  /* 0xffffe00022007812 */ /* 0x000fe200078ec0ff */
[C---:B------:R-:W-:Y:S01]  /*74d0*/  FFMA R8, R26.reuse, R2, R8 ;  /* 0x000000021a087223 */ /* 0x040fe20000000008 */
[----:B------:R-:W-:Y:S01]  /*74e0*/  LOP3.LUT R2, R35, 0xffffe000, RZ, 0xc0, !PT ;  /* 0xffffe00023027812 */ /* 0x000fe200078ec0ff */
[C---:B------:R-:W-:Y:S01]  /*74f0*/  FFMA R9, R26.reuse, R16, R9 ;  /* 0x000000101a097223 */ /* 0x040fe20000000009 */
[----:B------:R-:W-:Y:S01]  /*7500*/  F2FP.TF32.F32.PACK_B R4, R4 ;  /* 0x00000004ff04723e */ /* 0x000fe200024050ff */
[C---:B------:R-:W-:Y:S01]  /*7510*/  FFMA R10, R26.reuse, R0, R10 ;  /* 0x000000001a0a7223 */ /* 0x040fe2000000000a */
[----:B------:R-:W-:Y:S01]  /*7520*/  F2FP.TF32.F32.PACK_B R5, R5 ;  /* 0x00000005ff05723e */ /* 0x000fe200024050ff */
[----:B------:R-:W-:Y:S01]  /*7530*/  FFMA R11, R26, R2, R15 ;  /* 0x000000021a0b7223 */ /* 0x000fe2000000000f */
[----:B------:R-:W-:Y:S01]  /*7540*/  F2FP.TF32.F32.PACK_B R6, R6 ;  /* 0x00000006ff06723e */ /* 0x000fe200024050ff */
[----:B------:R-:W-:Y:S01]  /*7550*/  FMUL R19, R24, R19 ;  /* 0x0000001318137220 */ /* 0x000fe20000400000 */
[----:B------:R-:W-:Y:S02]  /*7560*/  F2FP.TF32.F32.PACK_B R7, R7 ;  /* 0x00000007ff07723e */ /* 0x000fe400024050ff */
[----:B------:R-:W-:Y:S02]  /*7570*/  LOP3.LUT R3, R36, 0xffffe000, RZ, 0xc0, !PT ;  /* 0xffffe00024037812 */ /* 0x000fe400078ec0ff */
[----:B------:R-:W-:Y:S01]  /*7580*/  LOP3.LUT R0, R37, 0xffffe000, RZ, 0xc0, !PT ;  /* 0xffffe00025007812 */ /* 0x000fe200078ec0ff */
[----:B------:R1:W-:Y:S01]  /*7590*/  STS.128 [R67+0x10], R4 ;  /* 0x0000100443007388 */ /* 0x0003e20000000c00 */
        /* <DEDUP_REMOVED lines=8> */
[----:B------:R-:W-:Y:S02]  /*7620*/  F2FP.TF32.F32.PACK_B R10, R10 ;  /* 0x0000000aff0a723e */ /* 0x000fe400024050ff */
[----:B------:R-:W-:Y:S02]  /*7630*/  F2FP.TF32.F32.PACK_B R11, R11 ;  /* 0x0000000bff0b723e */ /* 0x000fe400024050ff */
[----:B------:R-:W-:Y:S02]  /*7640*/  F2FP.TF32.F32.PACK_B R12, R12 ;  /* 0x0000000cff0c723e */ /* 0x000fe400024050ff */
[----:B------:R-:W-:Y:S01]  /*7650*/  F2FP.TF32.F32.PACK_B R13, R13 ;  /* 0x0000000dff0d723e */ /* 0x000fe200024050ff */
[----:B------:R1:W-:Y:S01]  /*7660*/  STS.128 [R66+0x20], R8 ;  /* 0x0000200842007388 */ /* 0x0003e20000000c00 */
[----:B------:R-:W-:Y:S02]  /*7670*/  F2FP.TF32.F32.PACK_B R14, R14 ;  /* 0x0000000eff0e723e */ /* 0x000fe400024050ff */
[----:B------:R-:W-:Y:S05]  /*7680*/  F2FP.TF32.F32.PACK_B R15, R15 ;  /* 0x0000000fff0f723e */ /* 0x000fea00024050ff */
[----:B------:R1:W-:Y:S01]  /*7690*/  STS.128 [R62+0x30], R12 ;  /* 0x0000300c3e007388 */ /* 0x0003e20000000c00 */
[----:B------:R-:W-:Y:S01]  /*76a0*/  @!PT LDS RZ, [RZ] ;  /* 0x00000000fffff984 */ /* 0x000fe20000000800 */
[----:B------:R-:W-:Y:S01]  /*76b0*/  @!PT LDS RZ, [RZ] ;  /* 0x00000000fffff984 */ /* 0x000fe20000000800 */
[----:B------:R-:W-:Y:S01]  /*76c0*/  @!PT LDS RZ, [RZ] ;  /* 0x00000000fffff984 */ /* 0x000fe20000000800 */
[----:B------:R-:W-:Y:S01]  /*76d0*/  @!PT LDS RZ, [RZ] ;  /* 0x00000000fffff984 */ /* 0x000fe20000000800 */
[----:B------:R3:W-:Y:S07]  /*76e0*/  MEMBAR.ALL.CTA ;  /* 0x0000000000007992 */ /* 0x0007ee0000008000 */
[----:B---3--:R-:W3:Y:S02]  /*76f0*/  FENCE.VIEW.ASYNC.S ;  /* 0x00000000000073c6 */ /* 0x008ee40000000000 */
[----:B---3--:R-:W-:Y:S06]  /*7700*/  BAR.SYNC.DEFER_BLOCKING 0x1, 0x80 ;  /* 0x0042000000007b1d */ /* 0x008fec0000010000 */
[----:B------:R-:W-:Y:S05]  /*7710*/  @P0 BRA `(.L_x_123) ;  /* 0x00000000003c0947 */ /* 0x000fea0003800000 */
[----:B------:R-:W3:Y:S01]  /*7720*/  LDCU.64 UR6, c[0x0][0x348] ;  /* 0x00006900ff0677ac */ /* 0x000ee20008000a00 */
[----:B------:R-:W-:Y:S01]  /*7730*/  UIADD3 UR4, UPT, UPT, UR43, 0x200, URZ ;  /* 0x000002002b047890 */ /* 0x000fe2000fffe0ff */
[----:B------:R-:W-:Y:S01]  /*7740*/  UMOV UR51, UR36 ;  /* 0x0000002400337c82 */ /* 0x000fe20008000000 */
[----:B------:R-:W-:Y:S02]  /*7750*/  UIADD3 UR9, UPT, UPT, UR49, 0x40, URZ ;  /* 0x0000004031097890 */ /* 0x000fe4000fffe0ff */
[----:B------:R-:W-:Y:S02]  /*7760*/  UIADD3 UR8, UPT, UPT, UR43, 0x1200, URZ ;  /* 0x000012002b087890 */ /* 0x000fe4000fffe0ff */
[----:B------:R-:W-:Y:S01]  /*7770*/  MOV R59, UR4 ;  /* 0x00000004003b7c02 */ /* 0x000fe20008000f00 */
[----:B------:R-:W-:Y:S01]  /*7780*/  UMOV UR10, UR50 ;  /* 0x00000032000a7c82 */ /* 0x000fe20008000000 */
[----:B------:R-:W-:Y:S02]  /*7790*/  UMOV UR11, UR36 ;  /* 0x00000024000b7c82 */ /* 0x000fe40008000000 */
[----:B------:R-:W-:Y:S01]  /*77a0*/  R2UR UR48, R59 ;  /* 0x000000003b3072ca */ /* 0x000fe200000e0000 */
[----:B---3--:R-:W-:Y:S04]  /*77b0*/  UIADD3 UR4, UP0, UPT, UR6, 0x680, URZ ;  /* 0x0000068006047890 */ /* 0x008fe8000ff1e0ff */
[----:B------:R-:W-:Y:S09]  /*77c0*/  UIADD3.X UR5, UPT, UPT, URZ, UR7, URZ, UP0, !UPT ;  /* 0x00000007ff057290 */ /* 0x000ff200087fe4ff */
[----:B------:R3:W-:Y:S01]  /*77d0*/  UTMASTG.3D [UR48], [UR4] ;  /* 0x00000030040073b5 */ /* 0x0007e20008010000 */
[----:B------:R3:W-:Y:S01]  /*77e0*/  UTMASTG.3D [UR8], [UR4] ;  /* 0x00000008040073b5 */ /* 0x0007e20008010000 */
[----:B------:R0:W-:Y:S01]  /*77f0*/  UTMACMDFLUSH ;  /* 0x00000000000079b7 */ /* 0x0001e20000000000 */
[----:B---3--:R-:W-:Y:S04]  /*7800*/  DEPBAR.LE SB0, 0x1 ;  /* 0x000080400000791a */ /* 0x008fe80000000000 */
.L_x_123:
[----:B------:R-:W-:Y:S05]  /*7810*/  BSYNC.RECONVERGENT B0 ;  /* 0x0000000000007941 */ /* 0x000fea0003800200 */
.L_x_122:
[----:B------:R-:W-:Y:S01]  /*7820*/  BAR.SYNC.DEFER_BLOCKING 0x1, 0x80 ;  /* 0x0042000000007b1d */ /* 0x000fe20000010000 */
[----:B------:R-:W-:Y:S01]  /*7830*/  ISETP.NE.AND P1, PT, R71, RZ, PT ;  /* 0x000000ff4700720c */ /* 0x000fe20003f25270 */
[----:B------:R-:W-:Y:S01]  /*7840*/  UISETP.NE.AND UP0, UPT, UR47, URZ, UPT ;  /* 0x000000ff2f00728c */ /* 0x000fe2000bf05270 */
[----:B------:R-:W-:Y:S11]  /*7850*/  LEA R2, R27, UR43, 0x3 ;  /* 0x0000002b1b027c11 */ /* 0x000ff6000f8e18ff */
[----:B------:R-:W-:Y:S01]  /*7860*/  @P1 SHF.L.U32 R3, R65, 0x1f, RZ ;  /* 0x0000001f41031819 */ /* 0x000fe200000006ff */
[----:B------:R-:W-:Y:S06]  /*7870*/  BRA.U !UP0, `(.L_x_124) ;  /* 0x0000000108247547 */ /* 0x000fec000b800000 */
[----:B-1----:R-:W-:Y:S01]  /*7880*/  IMAD.U32 R4, RZ, RZ, UR46 ;  /* 0x0000002eff047e24 */ /* 0x002fe2000f8e00ff */
[----:B------:R-:W-:Y:S01]  /*7890*/  MOV R0, UR52 ;  /* 0x0000003400007c02 */ /* 0x000fe20008000f00 */
[----:B------:R-:W-:Y:S03]  /*78a0*/  UIADD3 UR4, UPT, UPT, UR46, 0x1, URZ ;  /* 0x000000012e047890 */ /* 0x000fe6000fffe0ff */
[----:B------:R-:W-:Y:S01]  /*78b0*/  @P1 LEA R4, R4, UR43, 0x3 ;  /* 0x0000002b04041c11 */ /* 0x000fe2000f8e18ff */
[----:B------:R-:W-:Y:S04]  /*78c0*/  UISETP.NE.AND UP0, UPT, UR4, 0x4, UPT ;  /* 0x000000040400788c */ /* 0x000fe8000bf05270 */
[----:B------:R-:W-:Y:S01]  /*78d0*/  @P1 VIADD R4, R4, 0x80 ;  /* 0x0000008004041836 */ /* 0x000fe20000000000 */
[----:B------:R-:W-:Y:S04]  /*78e0*/  USEL UR46, UR4, URZ, UP0 ;  /* 0x000000ff042e7287 */ /* 0x000fe80008000000 */
[----:B------:R-:W-:Y:S04]  /*78f0*/  @P1 PRMT R0, R0, 0x654, R4 ;  /* 0x0000065400001816 */ /* 0x000fe80000000004 */
[----:B------:R3:W-:Y:S04]  /*7900*/  @P1 SYNCS.ARRIVE.TRANS64.RED.A1T0 RZ, [R0+URZ], RZ ;  /* 0x000000ff00ff19a7 */ /* 0x0007e800081004ff */
.L_x_124:
[----:B------:R-:W4:Y:S01]  /*7910*/  @P1 SYNCS.PHASECHK.TRANS64.TRYWAIT P0, [R2+URZ+0x60], R3 ;  /* 0x00006003020015a7 */ /* 0x000f2200080011ff */
[----:B------:R-:W-:Y:S01]  /*7920*/  BSSY B1, `(.L_x_125) ;  /* 0x0000016000017945 */ /* 0x000fe20003800000 */
[----:B----4-:R-:W-:Y:S03]  /*7930*/  @P1 SEL R73, RZ, 0x1, !P0 ;  /* 0x00000001ff491807 */ /* 0x010fe60004000000 */
[----:B------:R-:W-:Y:S05]  /*7940*/  @!P1 BRA `(.L_x_126) ;  /* 0x00000000004c9947 */ /* 0x000fea0003800000 */
[----:B------:R-:W-:Y:S01]  /*7950*/  ISETP.NE.AND P0, PT, R73, RZ, PT ;  /* 0x000000ff4900720c */ /* 0x000fe20003f05270 */
[----:B------:R-:W-:Y:S01]  /*7960*/  BSSY B0, `(.L_x_127) ;  /* 0x000000b000007945 */ /* 0x000fe20003800000 */
[----:B------:R-:W-:Y:S11]  /*7970*/  ISETP.NE.AND P1, PT, R74, RZ, PT ;  /* 0x000000ff4a00720c */ /* 0x000ff60003f25270 */
[----:B------:R-:W-:Y:S02]  /*7980*/  @!UPT UIADD3 URZ, UPT, UPT, URZ, URZ, URZ ;  /* 0x000000fffffff290 */ /* 0x000fe4000fffe0ff */
[C---:B-1----:R-:W-:Y:S01]  /*7990*/  @P1 IMAD R6, R27.reuse, 0x2000, R68 ;  /* 0x000020001b061824 */ /* 0x042fe200078e0244 */
[C---:B------:R-:W-:Y:S01]  /*79a0*/  @P1 LEA R4, R27.reuse, R66, 0xd ;  /* 0x000000421b041211 */ /* 0x040fe200078e68ff */
[C---:B------:R-:W-:Y:S02]  /*79b0*/  @P1 IMAD R5, R27.reuse, 0x2000, R67 ;  /* 0x000020001b051824 */ /* 0x040fe400078e0243 */
[----:B------:R-:W-:Y:S01]  /*79c0*/  @P1 IMAD R3, R27, 0x2000, R62 ;  /* 0x000020001b031824 */ /* 0x000fe200078e023e */
[----:B------:R-:W-:Y:S06]  /*79d0*/  @P0 BRA `(.L_x_128) ;  /* 0x00000000000c0947 */ /* 0x000fec0003800000 */
[----:B---3--:R-:W-:Y:S04]  /*79e0*/  SHF.L.U32 R0, R65, 0x1f, RZ ;  /* 0x0000001f41007819 */ /* 0x008fe800000006ff */
[----:B------:R-:W1:Y:S02]  /*79f0*/  SYNCS.PHASECHK.TRANS64.TRYWAIT P0, [R2+URZ+0x60], R0 ;  /* 0x00006000020075a7 */ /* 0x000e6400080011ff */
[----:B-1----:R-:W-:Y:S05]  /*7a00*/  @!P0 BRA `(.L_x_129) ;  /* 0x0000002800f88947 */ /* 0x002fea0003800000 */
.L_x_128:
[----:B------:R-:W-:Y:S05]  /*7a10*/  BSYNC B0 ;  /* 0x0000000000007941 */ /* 0x000fea0003800000 */
.L_x_127:
[----:B------:R-:W-:Y:S02]  /*7a20*/  ISETP.NE.AND P0, PT, R74, RZ, PT ;  /* 0x000000ff4a00720c */ /* 0x000fe40003f05270 */
[----:B------:R-:W-:Y:S11]  /*7a30*/  IADD3 R27, PT, PT, R27, 0x1, RZ ;  /* 0x000000011b1b7810 */ /* 0x000ff60007ffe0ff */
[----:B------:R4:W1:Y:S04]  /*7a40*/  @P0 LDS.128 R44, [R6] ;  /* 0x00000000062c0984 */ /* 0x0008680000000c00 */
[----:B------:R4:W1:Y:S04]  /*7a50*/  @P0 LDS.128 R40, [R5+0x10] ;  /* 0x0000100005280984 */ /* 0x0008680000000c00 */
[----:B------:R4:W1:Y:S04]  /*7a60*/  @P0 LDS.128 R32, [R4+0x20] ;  /* 0x0000200004200984 */ /* 0x0008680000000c00 */
[----:B------:R4:W1:Y:S02]  /*7a70*/  @P0 LDS.128 R36, [R3+0x30] ;  /* 0x0000300003240984 */ /* 0x0008640000000c00 */
.L_x_126:
[----:B------:R-:W-:Y:S05]  /*7a80*/  BSYNC B1 ;  /* 0x0000000000017941 */ /* 0x000fea0003800000 */
.L_x_125:
[----:B-1-3--:R-:W-:Y:S05]  /*7a90*/  VIADD R0, R25, 0x10 ;  /* 0x0000001019007836 */ /* 0x00afea0000000000 */
[----:B------:R-:W-:Y:S04]  /*7aa0*/  SHF.R.U32.HI R0, RZ, 0x15, R0 ;  /* 0x00000015ff007819 */ /* 0x000fe80000011600 */
[----:B------:R-:W-:Y:S11]  /*7ab0*/  LOP3.LUT P0, RZ, R0, 0x3, R57, 0x48, !PT ;  /* 0x0000000300ff7812 */ /* 0x000ff60007804839 */
[----:B------:R-:W-:Y:S02]  /*7ac0*/  @!UPT UIADD3 URZ, UPT, UPT, URZ, URZ, URZ ;  /* 0x000000fffffff290 */ /* 0x000fe4000fffe0ff */
[----:B------:R-:W-:Y:S05]  /*7ad0*/  @!P0 BRA `(.L_x_130) ;  /* 0x0000000000408947 */ /* 0x000fea0003800000 */
[----:B------:R-:W1:Y:S01]  /*7ae0*/  LDCU.64 UR8, c[0x4][0x70] ;  /* 0x01000e00ff0877ac */ /* 0x000e620008000a00 */
[----:B----4-:R-:W-:Y:S01]  /*7af0*/  MOV R3, 0x0 ;  /* 0x0000000000037802 */ /* 0x010fe20000000f00 */
[----:B------:R-:W-:Y:S02]  /*7b00*/  HFMA2 R12, -RZ, RZ, 0, 5.9604644775390625e-08 ;  /* 0x00000001ff0c7431 */ /* 0x000fe400000001ff */
[----:B------:R-:W-:Y:S02]  /*7b10*/  IMAD.MOV.U32 R8, RZ, RZ, 0x192 ;  /* 0x00000192ff087424 */ /* 0x000fe400078e00ff */
[----:B------:R-:W-:Y:S01]  /*7b20*/  IMAD.MOV.U32 R13, RZ, RZ, RZ ;  /* 0x000000ffff0d7224 */ /* 0x000fe200078e00ff */
[----:B------:R-:W3:Y:S01]  /*7b30*/  LDCU.64 UR6, c[0x4][0x78] ;  /* 0x01000f00ff0677ac */ /* 0x000ee20008000a00 */
[----:B------:R-:W4:Y:S01]  /*7b40*/  LDC.64 R2, c[0x4][R3] ;  /* 0x0100000003027b82 */ /* 0x000f220000000a00 */
[----:B------:R-:W5:Y:S01]  /*7b50*/  LDCU.64 UR4, c[0x4][0x10] ;  /* 0x01000200ff0477ac */ /* 0x000f620008000a00 */
[----:B-1----:R-:W-:Y:S01]  /*7b60*/  MOV R5, UR9 ;  /* 0x0000000900057c02 */ /* 0x002fe20008000f00 */
[----:B------:R-:W-:Y:S01]  /*7b70*/  IMAD.U32 R4, RZ, RZ, UR8 ;  /* 0x00000008ff047e24 */ /* 0x000fe2000f8e00ff */
[----:B---3--:R-:W-:Y:S01]  /*7b80*/  MOV R7, UR7 ;  /* 0x0000000700077c02 */ /* 0x008fe20008000f00 */
[----:B------:R-:W-:Y:S01]  /*7b90*/  IMAD.U32 R6, RZ, RZ, UR6 ;  /* 0x00000006ff067e24 */ /* 0x000fe2000f8e00ff */
[----:B-----5:R-:W-:Y:S01]  /*7ba0*/  MOV R11, UR5 ;  /* 0x00000005000b7c02 */ /* 0x020fe20008000f00 */
[----:B------:R-:W-:Y:S02]  /*7bb0*/  IMAD.U32 R10, RZ, RZ, UR4 ;  /* 0x00000004ff0a7e24 */ /* 0x000fe4000f8e00ff */
[----:B------:R-:W-:Y:S07]  /*7bc0*/  LEPC R20, `(.L_x_130) ;  /* 0x000000001014794e */ /* 0x000fee0000000000 */
[----:B--2-4-:R-:W-:Y:S05]  /*7bd0*/  CALL.ABS.NOINC R2 ;  /* 0x0000000002007343 */ /* 0x014fea0003c00000 */
.L_x_130:
[----:B------:R-:W-:Y:S01]  /*7be0*/  ISETP.NE.AND P6, PT, R71, RZ, PT ;  /* 0x000000ff4700720c */ /* 0x000fe20003fc5270 */
[----:B------:R-:W-:Y:S05]  /*7bf0*/  WARPSYNC.ALL ;  /* 0x0000000000007948 */ /* 0x000fea0003800000 */
[----:B------:R-:W-:Y:S01]  /*7c00*/  R2UR UR4, R25 ;  /* 0x00000000190472ca */ /* 0x000fe200000e0000 */
[----:B------:R-:W-:Y:S01]  /*7c10*/  IMAD.U32 R0, RZ, RZ, UR46 ;  /* 0x0000002eff007e24 */ /* 0x000fe2000f8e00ff */
[----:B------:R-:W-:Y:S01]  /*7c20*/  LOP3.LUT R20, R44, 0xffffe000, RZ, 0xc0, !PT ;  /* 0xffffe0002c147812 */ /* 0x000fe200078ec0ff */
[----:B------:R-:W-:Y:S01]  /*7c30*/  IMAD.U32 R21, RZ, RZ, UR52 ;  /* 0x00000034ff157e24 */ /* 0x000fe2000f8e00ff */
[----:B------:R-:W-:Y:S01]  /*7c40*/  ISETP.NE.AND P0, PT, R70, RZ, PT ;  /* 0x000000ff4600720c */ /* 0x000fe20003f05270 */
[----:B------:R-:W-:Y:S02]  /*7c50*/  BSSY.RECONVERGENT B0, `(.L_x_131) ;  /* 0x0000061000007945 */ /* 0x000fe40003800200 */
[----:B------:R-:W-:Y:S05]  /*7c60*/  @P6 LEA R0, R0, UR43, 0x3 ;  /* 0x0000002b00006c11 */ /* 0x000fea000f8e18ff */
[----:B------:R-:W-:Y:S01]  /*7c70*/  @P6 VIADD R0, R0, 0x80 ;  /* 0x0000008000006836 */ /* 0x000fe20000000000 */
[----:B----4-:R-:W1:Y:S04]  /*7c80*/  LDTM.x16 R4, tmem[UR4+0x10] ;  /* 0x00001004000479ee */ /* 0x010e680008240000 */
[----:B------:R-:W-:Y:S01]  /*7c90*/  @P6 PRMT R21, R21, 0x654, R0 ;  /* 0x0000065415156816 */ /* 0x000fe20000000000 */
[C---:B-1----:R-:W-:Y:S01]  /*7ca0*/  FMUL R0, R24.reuse, R4 ;  /* 0x0000000418007220 */ /* 0x042fe20000400000 */
[C---:B------:R-:W-:Y:S01]  /*7cb0*/  FMUL R4, R24.reuse, R8 ;  /* 0x0000000818047220 */ /* 0x040fe20000400000 */
[C---:B------:R-:W-:Y:S01]  /*7cc0*/  FMUL R8, R24.reuse, R12 ;  /* 0x0000000c18087220 */ /* 0x040fe20000400000 */
[C---:B------:R-:W-:Y:S01]  /*7cd0*/  FMUL R12, R24.reuse, R16 ;  /* 0x00000010180c7220 */ /* 0x040fe20000400000 */
[----:B------:R-:W-:Y:S01]  /*7ce0*/  LOP3.LUT R16, R45, 0xffffe000, RZ, 0xc0, !PT ;  /* 0xffffe0002d107812 */ /* 0x000fe200078ec0ff */
[C---:B------:R-:W-:Y:S01]  /*7cf0*/  FMUL R2, R24.reuse, R5 ;  /* 0x0000000518027220 */ /* 0x040fe20000400000 */
[C---:B------:R-:W-:Y:S01]  /*7d00*/  FMUL R3, R24.reuse, R6 ;  /* 0x0000000618037220 */ /* 0x040fe20000400000 */
[----:B------:R-:W-:Y:S01]  /*7d10*/  FMUL R5, R24, R9 ;  /* 0x0000000918057220 */ /* 0x000fe20000400000 */
[----:B------:R-:W-:Y:S01]  /*7d20*/  FFMA R28, R26, R20, R0 ;  /* 0x000000141a1c7223 */ /* 0x000fe20000000000 */
[----:B------:R-:W-:Y:S01]  /*7d30*/  LOP3.LUT R0, R46, 0xffffe000, RZ, 0xc0, !PT ;  /* 0xffffe0002e007812 */ /* 0x000fe200078ec0ff */
[C---:B------:R-:W-:Y:S01]  /*7d40*/  FMUL R6, R24.reuse, R10 ;  /* 0x0000000a18067220 */ /* 0x040fe20000400000 */
[C---:B------:R-:W-:Y:S01]  /*7d50*/  FMUL R9, R24.reuse, R13 ;  /* 0x0000000d18097220 */ /* 0x040fe20000400000 */
[C---:B------:R-:W-:Y:S01]  /*7d60*/  FMUL R10, R24.reuse, R14 ;  /* 0x0000000e180a7220 */ /* 0x040fe20000400000 */
[----:B------:R-:W-:Y:S01]  /*7d70*/  F2FP.TF32.F32.PACK_B R28, R28 ;  /* 0x0000001cff1c723e */ /* 0x000fe200024050ff */
[C---:B------:R-:W-:Y:S01]  /*7d80*/  FMUL R13, R24.reuse, R17 ;  /* 0x00000011180d7220 */ /* 0x040fe20000400000 */
[----:B------:R-:W-:Y:S01]  /*7d90*/  LOP3.LUT R17, R47, 0xffffe000, RZ, 0xc0, !PT ;  /* 0xffffe0002f117812 */ /* 0x000fe200078ec0ff */
[----:B------:R-:W-:Y:S01]  /*7da0*/  FMUL R14, R24, R18 ;  /* 0x00000012180e7220 */ /* 0x000fe20000400000 */
[----:B------:R-:W-:Y:S01]  /*7db0*/  LOP3.LUT R18, R40, 0xffffe000, RZ, 0xc0, !PT ;  /* 0xffffe00028127812 */ /* 0x000fe200078ec0ff */
[----:B------:R-:W-:Y:S01]  /*7dc0*/  FFMA R29, R26, R16, R2 ;  /* 0x000000101a1d7223 */ /* 0x000fe20000000002 */
[----:B------:R-:W-:Y:S01]  /*7dd0*/  LOP3.LUT R2, R41, 0xffffe000, RZ, 0xc0, !PT ;  /* 0xffffe00029027812 */ /* 0x000fe200078ec0ff */
[----:B------:R-:W-:Y:S01]  /*7de0*/  FMUL R7, R24, R7 ;  /* 0x0000000718077220 */ /* 0x000fe20000400000 */
[----:B------:R-:W-:Y:S01]  /*7df0*/  LOP3.LUT R16, R33, 0xffffe000, RZ, 0xc0, !PT ;  /* 0xffffe00021107812 */ /* 0x000fe200078ec0ff */
[----:B------:R-:W-:Y:S01]  /*7e00*/  FFMA R30, R26, R0, R3 ;  /* 0x000000001a1e7223 */ /* 0x000fe20000000003 */
[----:B------:R-:W-:Y:S01]  /*7e10*/  LOP3.LUT R0, R42, 0xffffe000, RZ, 0xc0, !PT ;  /* 0xffffe0002a007812 */ /* 0x000fe200078ec0ff */
[C---:B------:R-:W-:Y:S01]  /*7e20*/  FFMA R31, R26.reuse, R17, R7 ;  /* 0x000000111a1f7223 */ /* 0x040fe20000000007 */
[----:B------:R-:W-:Y:S01]  /*7e30*/  F2FP.TF32.F32.PACK_B R29, R29 ;  /* 0x0000001dff1d723e */ /* 0x000fe200024050ff */
[C---:B------:R-:W-:Y:S01]  /*7e40*/  FFMA R4, R26.reuse, R18, R4 ;  /* 0x000000121a047223 */ /* 0x040fe20000000004 */
[----:B------:R-:W-:Y:S01]  /*7e50*/  F2FP.TF32.F32.PACK_B R30, R30 ;  /* 0x0000001eff1e723e */ /* 0x000fe200024050ff */
[----:B------:R-:W-:Y:S01]  /*7e60*/  FFMA R5, R26, R2, R5 ;  /* 0x000000021a057223 */ /* 0x000fe20000000005 */
[----:B------:R-:W-:Y:S01]  /*7e70*/  LOP3.LUT R2, R43, 0xffffe000, RZ, 0xc0, !PT ;  /* 0xffffe0002b027812 */ /* 0x000fe200078ec0ff */
[----:B------:R-:W-:Y:S01]  /*7e80*/  FMUL R11, R24, R11 ;  /* 0x0000000b180b7220 */ /* 0x000fe20000400000 */
[----:B------:R-:W-:Y:S01]  /*7e90*/  F2FP.TF32.F32.PACK_B R31, R31 ;  /* 0x0000001fff1f723e */ /* 0x000fe200024050ff */
[----:B------:R-:W-:Y:S01]  /*7ea0*/  FFMA R6, R26, R0, R6 ;  /* 0x000000001a067223 */ /* 0x000fe20000000006 */
[----:B------:R-:W-:Y:S01]  /*7eb0*/  LOP3.LUT R3, R32, 0xffffe000, RZ, 0xc0, !PT ;  /* 0xffffe00020037812 */ /* 0x000fe200078ec0ff */
[----:B------:R-:W-:Y:S01]  /*7ec0*/  FFMA R7, R26, R2, R11 ;  /* 0x000000021a077223 */ /* 0x000fe2000000000b */
[----:B------:R-:W-:Y:S01]  /*7ed0*/  F2FP.TF32.F32.PACK_B R4, R4 ;  /* 0x00000004ff04723e */ /* 0x000fe200024050ff */
[----:B------:R1:W-:Y:S01]  /*7ee0*/  STS.128 [R68+0x2000], R28 ;  /* 0x0020001c44007388 */ /* 0x0003e20000000c00 */
[----:B------:R-:W-:Y:S01]  /*7ef0*/  LOP3.LUT R0, R34, 0xffffe000, RZ, 0xc0, !PT ;  /* 0xffffe00022007812 */ /* 0x000fe200078ec0ff */
[----:B------:R-:W-:Y:S01]  /*7f00*/  FMUL R15, R24, R15 ;  /* 0x0000000f180f7220 */ /* 0x000fe20000400000 */
[----:B------:R-:W-:Y:S01]  /*7f10*/  LOP3.LUT R2, R35, 0xffffe000, RZ, 0xc0, !PT ;  /* 0xffffe00023027812 */ /* 0x000fe200078ec0ff */
[C---:B------:R-:W-:Y:S01]  /*7f20*/  FFMA R8, R26.reuse, R3, R8 ;  /* 0x000000031a087223 */ /* 0x040fe20000000008 */
[----:B------:R-:W-:Y:S01]  /*7f30*/  F2FP.TF32.F32.PACK_B R5, R5 ;  /* 0x00000005ff05723e */ /* 0x000fe200024050ff */
[C---:B------:R-:W-:Y:S01]  /*7f40*/  FFMA R9, R26.reuse, R16, R9 ;  /* 0x000000101a097223 */ /* 0x040fe20000000009 */
[----:B------:R-:W-:Y:S01]  /*7f50*/  F2FP.TF32.F32.PACK_B R6, R6 ;  /* 0x00000006ff06723e */ /* 0x000fe200024050ff */
[C---:B------:R-:W-:Y:S01]  /*7f60*/  FFMA R10, R26.reuse, R0, R10 ;  /* 0x000000001a0a7223 */ /* 0x040fe2000000000a */
[----:B------:R-:W-:Y:S01]  /*7f70*/  F2FP.TF32.F32.PACK_B R7, R7 ;  /* 0x00000007ff07723e */ /* 0x000fe200024050ff */
[----:B------:R-:W-:Y:S01]  /*7f80*/  FFMA R11, R26, R2, R15 ;  /* 0x000000021a0b7223 */ /* 0x000fe2000000000f */
[----:B------:R-:W-:Y:S01]  /*7f90*/  LOP3.LUT R0, R36, 0xffffe000, RZ, 0xc0, !PT ;  /* 0xffffe00024007812 */ /* 0x000fe200078ec0ff */
[----:B------:R-:W-:Y:S01]  /*7fa0*/  FMUL R19, R24, R19 ;  /* 0x0000001318137220 */ /* 0x000fe20000400000 */
        /* <DEDUP_REMOVED lines=16> */
[----:B------:R-:W-:Y:S02]  /*80b0*/  F2FP.TF32.F32.PACK_B R15, R15 ;  /* 0x0000000fff0f723e */ /* 0x000fe400024050ff */
[----:B------:R-:W-:Y:S02]  /*80c0*/  LEA R0, R27, UR43, 0x3 ;  /* 0x0000002b1b007c11 */ /* 0x000fe4000f8e18ff */
[----:B------:R-:W-:Y:S01]  /*80d0*/  @P6 SHF.L.U32 R2, R65, 0x1f, RZ ;  /* 0x0000001f41026819 */ /* 0x000fe200000006ff */
        /* <DEDUP_REMOVED lines=10> */
[----:B------:R-:W-:Y:S02]  /*8180*/  UIADD3 UR13, UPT, UPT, UR49, 0x10, URZ ;  /* 0x00000010310d7890 */ /* 0x000fe4000fffe0ff */
[----:B------:R-:W-:Y:S01]  /*8190*/  UIADD3 UR12, UPT, UPT, UR43, 0x2200, URZ ;  /* 0x000022002b0c7890 */ /* 0x000fe2000fffe0ff */
[----:B------:R-:W-:Y:S01]  /*81a0*/  UMOV UR14, UR50 ;  /* 0x00000032000e7c82 */ /* 0x000fe20008000000 */
[----:B------:R-:W-:Y:S01]  /*81b0*/  UMOV UR15, UR36 ;  /* 0x00000024000f7c82 */ /* 0x000fe20008000000 */
[----:B------:R-:W-:Y:S02]  /*81c0*/  UIADD3 UR9, UPT, UPT, UR49, 0x50, URZ ;  /* 0x0000005031097890 */ /* 0x000fe4000fffe0ff */
[----:B------:R-:W-:Y:S01]  /*81d0*/  UIADD3 UR8, UPT, UPT, UR43, 0x3200, URZ ;  /* 0x000032002b087890 */ /* 0x000fe2000fffe0ff */
[----:B------:R-:W-:Y:S01]  /*81e0*/  UMOV UR10, UR50 ;  /* 0x00000032000a7c82 */ /* 0x000fe20008000000 */
[----:B------:R-:W-:Y:S01]  /*81f0*/  UMOV UR11, UR36 ;  /* 0x00000024000b7c82 */ /* 0x000fe20008000000 */
[----:B---3--:R-:W-:Y:S04]  /*8200*/  UIADD3 UR4, UP0, UPT, UR6, 0x680, URZ ;  /* 0x0000068006047890 */ /* 0x008fe8000ff1e0ff */
[----:B------:R-:W-:Y:S09]  /*8210*/  UIADD3.X UR5, UPT, UPT, URZ, UR7, URZ, UP0, !UPT ;  /* 0x00000007ff057290 */ /* 0x000ff200087fe4ff */
[----:B------:R3:W-:Y:S01]  /*8220*/  UTMASTG.3D [UR12], [UR4] ;  /* 0x0000000c040073b5 */ /* 0x0007e20008010000 */
[----:B------:R3:W-:Y:S01]  /*8230*/  UTMASTG.3D [UR8], [UR4] ;  /* 0x00000008040073b5 */ /* 0x0007e20008010000 */
[----:B------:R0:W-:Y:S01]  /*8240*/  UTMACMDFLUSH ;  /* 0x00000000000079b7 */ /* 0x0001e20000000000 */
[----:B---3--:R-:W-:Y:S04]  /*8250*/  DEPBAR.LE SB0, 0x1 ;  /* 0x000080400000791a */ /* 0x008fe80000000000 */
.L_x_132:
[----:B------:R-:W-:Y:S05]  /*8260*/  BSYNC.RECONVERGENT B0 ;  /* 0x0000000000007941 */ /* 0x000fea0003800200 */
.L_x_131:
[----:B------:R-:W-:Y:S01]  /*8270*/  BAR.SYNC.DEFER_BLOCKING 0x1, 0x80 ;  /* 0x0042000000007b1d */ /* 0x000fe20000010000 */
[----:B------:R-:W-:Y:S04]  /*8280*/  UIADD3 UR4, UPT, UPT, UR46, 0x1, URZ ;  /* 0x000000012e047890 */ /* 0x000fe8000fffe0ff */
[----:B------:R-:W-:Y:S04]  /*8290*/  UISETP.NE.AND UP0, UPT, UR4, 0x4, UPT ;  /* 0x000000040400788c */ /* 0x000fe8000bf05270 */
[----:B------:R-:W-:Y:S01]  /*82a0*/  USEL UR44, UR4, URZ, UP0 ;  /* 0x000000ff042c7287 */ /* 0x000fe20008000000 */
[----:B------:R3:W-:Y:S01]  /*82b0*/  @P6 SYNCS.ARRIVE.TRANS64.RED.A1T0 RZ, [R21+URZ], RZ ;  /* 0x000000ff15ff69a7 */ /* 0x0007e200081004ff */
[----:B------:R-:W-:Y:S01]  /*82c0*/  BSSY B1, `(.L_x_133) ;  /* 0x0000017000017945 */ /* 0x000fe20003800000 */
[----:B------:R-:W4:Y:S02]  /*82d0*/  @P6 SYNCS.PHASECHK.TRANS64.TRYWAIT P0, [R0+URZ+0x60], R2 ;  /* 0x00006002000065a7 */ /* 0x000f2400080011ff */
[----:B----4-:R-:W-:Y:S01]  /*82e0*/  @P6 SEL R73, RZ, 0x1, !P0 ;  /* 0x00000001ff496807 */ /* 0x010fe20004000000 */
[----:B---3--:R-:W-:Y:S06]  /*82f0*/  @!P6 BRA `(.L_x_134) ;  /* 0x00000000004ce947 */ /* 0x008fec0003800000 */
        /* <DEDUP_REMOVED lines=9> */
[----:B------:R-:W-:Y:S04]  /*8390*/  SHF.L.U32 R6, R65, 0x1f, RZ ;  /* 0x0000001f41067819 */ /* 0x000fe800000006ff */
[----:B------:R-:W1:Y:S02]  /*83a0*/  SYNCS.PHASECHK.TRANS64.TRYWAIT P0, [R0+URZ+0x60], R6 ;  /* 0x00006006000075a7 */ /* 0x000e6400080011ff */
[----:B-1----:R-:W-:Y:S05]  /*83b0*/  @!P0 BRA `(.L_x_137) ;  /* 0x0000002000a08947 */ /* 0x002fea0003800000 */
.L_x_136:
[----:B------:R-:W-:Y:S05]  /*83c0*/  BSYNC B0 ;  /* 0x0000000000007941 */ /* 0x000fea0003800000 */
.L_x_135:
[----:B------:R-:W-:Y:S02]  /*83d0*/  ISETP.NE.AND P0, PT, R74, RZ, PT ;  /* 0x000000ff4a00720c */ /* 0x000fe40003f05270 */
[----:B------:R-:W-:Y:S11]  /*83e0*/  IADD3 R27, PT, PT, R27, 0x1, RZ ;  /* 0x000000011b1b7810 */ /* 0x000ff60007ffe0ff */
[----:B------:R3:W4:Y:S04]  /*83f0*/  @P0 LDS.128 R44, [R5] ;  /* 0x00000000052c0984 */ /* 0x0007280000000c00 */
[----:B------:R3:W1:Y:S04]  /*8400*/  @P0 LDS.128 R40, [R4+0x10] ;  /* 0x0000100004280984 */ /* 0x0006680000000c00 */
[----:B------:R3:W1:Y:S04]  /*8410*/  @P0 LDS.128 R32, [R3+0x20] ;  /* 0x0000200003200984 */ /* 0x0006680000000c00 */
[----:B------:R3:W1:Y:S02]  /*8420*/  @P0 LDS.128 R36, [R2+0x30] ;  /* 0x0000300002240984 */ /* 0x0006640000000c00 */
.L_x_134:
[----:B------:R-:W-:Y:S05]  /*8430*/  BSYNC B1 ;  /* 0x0000000000017941 */ /* 0x000fea0003800000 */
.L_x_133:
[----:B-1----:R-:W-:Y:S05]  /*8440*/  VIADD R0, R25, 0x20 ;  /* 0x0000002019007836 */ /* 0x002fea0000000000 */
[----:B------:R-:W-:Y:S04]  /*8450*/  SHF.R.U32.HI R0, RZ, 0x15, R0 ;  /* 0x00000015ff007819 */ /* 0x000fe80000011600 */
[----:B------:R-:W-:Y:S11]  /*8460*/  LOP3.LUT P0, RZ, R0, 0x3, R57, 0x48, !PT ;  /* 0x0000000300ff7812 */ /* 0x000ff60007804839 */
[----:B------:R-:W-:Y:S02]  /*8470*/  @!UPT UIADD3 URZ, UPT, UPT, URZ, URZ, URZ ;  /* 0x000000fffffff290 */ /* 0x000fe4000fffe0ff */
[----:B------:R-:W-:Y:S05]  /*8480*/  @!P0 BRA `(.L_x_138) ;  /* 0x0000000000408947 */ /* 0x000fea0003800000 */
[----:B------:R-:W1:Y:S01]  /*8490*/  LDCU.64 UR8, c[0x4][0x70] ;  /* 0x01000e00ff0877ac */ /* 0x000e620008000a00 */
[----:B---3--:R-:W-:Y:S01]  /*84a0*/  MOV R3, 0x0 ;  /* 0x0000000000037802 */ /* 0x008fe20000000f00 */
[----:B------:R-:W-:Y:S02]  /*84b0*/  HFMA2 R12, -RZ, RZ, 0, 5.9604644775390625e-08 ;  /* 0x00000001ff0c7431 */ /* 0x000fe400000001ff */
[----:B------:R-:W-:Y:S02]  /*84c0*/  IMAD.MOV.U32 R8, RZ, RZ, 0x192 ;  /* 0x00000192ff087424 */ /* 0x000fe400078e00ff */
[----:B------:R-:W-:Y:S01]  /*84d0*/  IMAD.MOV.U32 R13, RZ, RZ, RZ ;  /* 0x000000ffff0d7224 */ /* 0x000fe200078e00ff */
[----:B------:R-:W3:Y:S01]  /*84e0*/  LDCU.64 UR6, c[0x4][0x78] ;  /* 0x01000f00ff0677ac */ /* 0x000ee20008000a00 */
[----:B------:R-:W2:Y:S01]  /*84f0*/  LDC.64 R2, c[0x4][R3] ;  /* 0x0100000003027b82 */ /* 0x000ea20000000a00 */
        /* <DEDUP_REMOVED lines=9> */
.L_x_138:
[----:B------:R-:W-:Y:S01]  /*8590*/  ISETP.NE.AND P6, PT, R71, RZ, PT ;  /* 0x000000ff4700720c */ /* 0x000fe20003fc5270 */
[----:B------:R-:W-:Y:S05]  /*85a0*/  WARPSYNC.ALL ;  /* 0x0000000000007948 */ /* 0x000fea0003800000 */
[----:B------:R-:W-:Y:S01]  /*85b0*/  R2UR UR4, R25 ;  /* 0x00000000190472ca */ /* 0x000fe200000e0000 */
[----:B------:R-:W-:Y:S01]  /*85c0*/  IMAD.U32 R0, RZ, RZ, UR44 ;  /* 0x0000002cff007e24 */ /* 0x000fe2000f8e00ff */
[----:B----4-:R-:W-:Y:S01]  /*85d0*/  LOP3.LUT R20, R44, 0xffffe000, RZ, 0xc0, !PT ;  /* 0xffffe0002c147812 */ /* 0x010fe200078ec0ff */
[----:B------:R-:W-:Y:S01]  /*85e0*/  IMAD.U32 R21, RZ, RZ, UR52 ;  /* 0x00000034ff157e24 */ /* 0x000fe2000f8e00ff */
[----:B------:R-:W-:Y:S01]  /*85f0*/  ISETP.NE.AND P0, PT, R70, RZ, PT ;  /* 0x000000ff4600720c */ /* 0x000fe20003f05270 */
[----:B------:R-:W-:Y:S02]  /*8600*/  BSSY.RECONVERGENT B0, `(.L_x_139) ;  /* 0x0000061000007945 */ /* 0x000fe40003800200 */
[----:B------:R-:W-:Y:S05]  /*8610*/  @P6 LEA R0, R0, UR43, 0x3 ;  /* 0x0000002b00006c11 */ /* 0x000fea000f8e18ff */
[----:B------:R-:W-:Y:S01]  /*8620*/  @P6 VIADD R0, R0, 0x80 ;  /* 0x0000008000006836 */ /* 0x000fe20000000000 */
[----:B---3--:R-:W1:Y:S04]  /*8630*/  LDTM.x16 R4, tmem[UR4+0x20] ;  /* 0x00002004000479ee */ /* 0x008e680008240000 */
        /* <DEDUP_REMOVED lines=93> */
.L_x_140:
[----:B------:R-:W-:Y:S05]  /*8c10*/  BSYNC.RECONVERGENT B0 ;  /* 0x0000000000007941 */ /* 0x000fea0003800200 */
.L_x_139:
        /* <DEDUP_REMOVED lines=21> */
.L_x_144:
[----:B------:R-:W-:Y:S05]  /*8d70*/  BSYNC B0 ;  /* 0x0000000000007941 */ /* 0x000fea0003800000 */
.L_x_143:
[----:B------:R-:W-:Y:S11]  /*8d80*/  ISETP.NE.AND P0, PT, R74, RZ, PT ;  /* 0x000000ff4a00720c */ /* 0x000ff60003f05270 */
[----:B------:R-:W-:Y:S02]  /*8d90*/  @!UPT UIADD3 URZ, UPT, UPT, URZ, URZ, URZ ;  /* 0x000000fffffff290 */ /* 0x000fe4000fffe0ff */
[----:B------:R3:W4:Y:S04]  /*8da0*/  @P0 LDS.128 R44, [R4] ;  /* 0x00000000042c0984 */ /* 0x0007280000000c00 */
[----:B------:R3:W1:Y:S04]  /*8db0*/  @P0 LDS.128 R40, [R3+0x10] ;  /* 0x0000100003280984 */ /* 0x0006680000000c00 */
[----:B------:R3:W1:Y:S04]  /*8dc0*/  @P0 LDS.128 R32, [R2+0x20] ;  /* 0x0000200002200984 */ /* 0x0006680000000c00 */
[----:B------:R3:W1:Y:S02]  /*8dd0*/  @P0 LDS.128 R36, [R27+0x30] ;  /* 0x000030001b240984 */ /* 0x0006640000000c00 */
.L_x_142:
[----:B------:R-:W-:Y:S05]  /*8de0*/  BSYNC B1 ;  /* 0x0000000000017941 */ /* 0x000fea0003800000 */
.L_x_141:
        /* <DEDUP_REMOVED lines=21> */
.L_x_146:
[----:B------:R-:W-:Y:S01]  /*8f40*/  ISETP.NE.AND P0, PT, R70, RZ, PT ;  /* 0x000000ff4600720c */ /* 0x000fe20003f05270 */
[----:B------:R-:W-:Y:S05]  /*8f50*/  WARPSYNC.ALL ;  /* 0x0000000000007948 */ /* 0x000fea0003800000 */
[----:B------:R-:W-:Y:S01]  /*8f60*/  R2UR UR4, R25 ;  /* 0x00000000190472ca */ /* 0x000fe200000e0000 */
[----:B------:R-:W-:Y:S01]  /*8f70*/  VIADD R72, R72, 0xf0 ;  /* 0x000000f048487836 */ /* 0x000fe20000000000 */
[----:B----4-:R-:W-:Y:S01]  /*8f80*/  LOP3.LUT R0, R44, 0xffffe000, RZ, 0xc0, !PT ;  /* 0xffffe0002c007812 */ /* 0x010fe200078ec0ff */
[----:B------:R-:W-:Y:S01]  /*8f90*/  BSSY.RECONVERGENT B0, `(.L_x_147) ;  /* 0x000005f000007945 */ /* 0x000fe20003800200 */
[----:B---3--:R-:W-:Y:S02]  /*8fa0*/  LOP3.LUT R2, R45, 0xffffe000, RZ, 0xc0, !PT ;  /* 0xffffe0002d027812 */ /* 0x008fe400078ec0ff */
[----:B------:R-:W-:Y:S02]  /*8fb0*/  LOP3.LUT R3, R46, 0xffffe000, RZ, 0xc0, !PT ;  /* 0xffffe0002e037812 */ /* 0x000fe400078ec0ff */
[----:B------:R-:W-:Y:S02]  /*8fc0*/  LOP3.LUT R20, R47, 0xffffe000, RZ, 0xc0, !PT ;  /* 0xffffe0002f147812 */ /* 0x000fe400078ec0ff */
[----:B------:R-:W-:Y:S02]  /*8fd0*/  LOP3.LUT R21, R40, 0xffffe000, RZ, 0xc0, !PT ;  /* 0xffffe00028157812 */ /* 0x000fe400078ec0ff */
[----:B------:R-:W-:Y:S01]  /*8fe0*/  LOP3.LUT R25, R41, 0xffffe000, RZ, 0xc0, !PT ;  /* 0xffffe00029197812 */ /* 0x000fe200078ec0ff */
[----:B------:R-:W1:Y:S01]  /*8ff0*/  LDTM.x16 R4, tmem[UR4+0x30] ;  /* 0x00003004000479ee */ /* 0x000e620008240000 */
[----:B------:R-:W-:Y:S01]  /*9000*/  LOP3.LUT R27, R42, 0xffffe000, RZ, 0xc0, !PT ;  /* 0xffffe0002a1b7812 */ /* 0x000fe200078ec0ff */
[----:B------:R-:W-:Y:S01]  /*9010*/  NOP ;  /* 0x0000000000007918 */ /* 0x000fe20000000000 */
[----:B------:R-:W-:Y:S02]  /*9020*/  LOP3.LUT R28, R43, 0xffffe000, RZ, 0xc0, !PT ;  /* 0xffffe0002b1c7812 */ /* 0x000fe400078ec0ff */
[----:B------:R-:W-:Y:S02]  /*9030*/  LOP3.LUT R72, R72, 0xfefffff8, RZ, 0xc0, !PT ;  /* 0xfefffff848487812 */ /* 0x000fe400078ec0ff */
[----:B------:R-:W-:Y:S02]  /*9040*/  LOP3.LUT R29, R32, 0xffffe000, RZ, 0xc0, !PT ;  /* 0xffffe000201d7812 */ /* 0x000fe400078ec0ff */
[----:B------:R-:W-:Y:S01]  /*9050*/  LOP3.LUT R30, R33, 0xffffe000, RZ, 0xc0, !PT ;  /* 0xffffe000211e7812 */ /* 0x000fe200078ec0ff */
[----:B-1----:R1:W-:Y:S01]  /*9060*/  SYNCS.ARRIVE.TRANS64.RED.A1T0 RZ, [R72+URZ], RZ ;  /* 0x000000ff48ff79a7 */ /* 0x0023e200081004ff */
[----:B------:R-:W-:Y:S02]  /*9070*/  LOP3.LUT R31, R34, 0xffffe000, RZ, 0xc0, !PT ;  /* 0xffffe000221f7812 */ /* 0x000fe400078ec0ff */
[----:B------:R-:W-:Y:S02]  /*9080*/  LOP3.LUT R32, R35, 0xffffe000, RZ, 0xc0, !PT ;  /* 0xffffe00023207812 */ /* 0x000fe400078ec0ff */
[----:B------:R-:W-:Y:S02]  /*9090*/  LOP3.LUT R33, R36, 0xffffe000, RZ, 0xc0, !PT ;  /* 0xffffe00024217812 */ /* 0x000fe400078ec0ff */
[----:B------:R-:W-:Y:S02]  /*90a0*/  LOP3.LUT R34, R37, 0xffffe000, RZ, 0xc0, !PT ;  /* 0xffffe00025227812 */ /* 0x000fe400078ec0ff */
[----:B------:R-:W-:Y:S02]  /*90b0*/  LOP3.LUT R35, R38, 0xffffe000, RZ, 0xc0, !PT ;  /* 0xffffe00026237812 */ /* 0x000fe400078ec0ff */
[----:B------:R-:W-:Y:S01]  /*90c0*/  LOP3.LUT R36, R39, 0xffffe000, RZ, 0xc0, !PT ;  /* 0xffffe00027247812 */ /* 0x000fe200078ec0ff */
[C---:B------:R-:W-:Y:S01]  /*90d0*/  FMUL R4, R24.reuse, R4 ;  /* 0x0000000418047220 */ /* 0x040fe20000400000 */
[C---:B------:R-:W-:Y:S01]  /*90e0*/  FMUL R5, R24.reuse, R5 ;  /* 0x0000000518057220 */ /* 0x040fe20000400000 */
[C---:B------:R-:W-:Y:S01]  /*90f0*/  FMUL R6, R24.reuse, R6 ;  /* 0x0000000618067220 */ /* 0x040fe20000400000 */
[----:B------:R-:W-:Y:S01]  /*9100*/  FMUL R7, R24, R7 ;  /* 0x0000000718077220 */ /* 0x000fe20000400000 */
[C---:B------:R-:W-:Y:S01]  /*9110*/  FFMA R4, R26.reuse, R0, R4 ;  /* 0x000000001a047223 */ /* 0x040fe20000000004 */
[C---:B------:R-:W-:Y:S01]  /*9120*/  FFMA R5, R26.reuse, R2, R5 ;  /* 0x000000021a057223 */ /* 0x040fe20000000005 */
[C---:B------:R-:W-:Y:S01]  /*9130*/  FFMA R6, R26.reuse, R3, R6 ;  /* 0x000000031a067223 */ /* 0x040fe20000000006 */
[----:B------:R-:W-:Y:S01]  /*9140*/  FFMA R7, R26, R20, R7 ;  /* 0x000000141a077223 */ /* 0x000fe20000000007 */
[C---:B------:R-:W-:Y:S01]  /*9150*/  FMUL R8, R24.reuse, R8 ;  /* 0x0000000818087220 */ /* 0x040fe20000400000 */
[C---:B------:R-:W-:Y:S01]  /*9160*/  FMUL R9, R24.reuse, R9 ;  /* 0x0000000918097220 */ /* 0x040fe20000400000 */
[C---:B------:R-:W-:Y:S01]  /*9170*/  FMUL R10, R24.reuse, R10 ;  /* 0x0000000a180a7220 */ /* 0x040fe20000400000 */
[----:B------:R-:W-:Y:S01]  /*9180*/  FMUL R11, R24, R11 ;  /* 0x0000000b180b7220 */ /* 0x000fe20000400000 */
[----:B------:R-:W-:Y:S01]  /*9190*/  F2FP.TF32.F32.PACK_B R4, R4 ;  /* 0x00000004ff04723e */ /* 0x000fe200024050ff */
[C---:B------:R-:W-:Y:S01]  /*91a0*/  FFMA R8, R26.reuse, R21, R8 ;  /* 0x000000151a087223 */ /* 0x040fe20000000008 */
[----:B------:R-:W-:Y:S01]  /*91b0*/  F2FP.TF32.F32.PACK_B R5, R5 ;  /* 0x00000005ff05723e */ /* 0x000fe200024050ff */
[C---:B------:R-:W-:Y:S01]  /*91c0*/  FFMA R9, R26.reuse, R25, R9 ;  /* 0x000000191a097223 */ /* 0x040fe20000000009 */
[----:B------:R-:W-:Y:S01]  /*91d0*/  F2FP.TF32.F32.PACK_B R6, R6 ;  /* 0x00000006ff06723e */ /* 0x000fe200024050ff */
[C---:B------:R-:W-:Y:S01]  /*91e0*/  FFMA R10, R26.reuse, R27, R10 ;  /* 0x0000001b1a0a7223 */ /* 0x040fe2000000000a */
[----:B------:R-:W-:Y:S01]  /*91f0*/  F2FP.TF32.F32.PACK_B R7, R7 ;  /* 0x00000007ff07723e */ /* 0x000fe200024050ff */
[----:B------:R-:W-:Y:S01]  /*9200*/  FFMA R11, R26, R28, R11 ;  /* 0x0000001c1a0b7223 */ /* 0x000fe2000000000b */
[C---:B------:R-:W-:Y:S01]  /*9210*/  FMUL R12, R24.reuse, R12 ;  /* 0x0000000c180c7220 */ /* 0x040fe20000400000 */
[----:B------:R-:W-:Y:S01]  /*9220*/  F2FP.TF32.F32.PACK_B R8, R8 ;  /* 0x00000008ff08723e */ /* 0x000fe200024050ff */
[C---:B------:R-:W-:Y:S01]  /*9230*/  FMUL R13, R24.reuse, R13 ;  /* 0x0000000d180d7220 */ /* 0x040fe20000400000 */
[----:B------:R1:W-:Y:S01]  /*9240*/  STS.128 [R68+0x6000], R4 ;  /* 0x0060000444007388 */ /* 0x0003e20000000c00 */
        /* <DEDUP_REMOVED lines=8> */
[----:B------:R-:W-:Y:S01]  /*92d0*/  FFMA R15, R26, R32, R15 ;  /* 0x000000201a0f7223 */ /* 0x000fe2000000000f */
[C---:B------:R-:W-:Y:S01]  /*92e0*/  FMUL R16, R24.reuse, R16 ;  /* 0x0000001018107220 */ /* 0x040fe20000400000 */
[----:B------:R-:W-:Y:S01]  /*92f0*/  F2FP.TF32.F32.PACK_B R12, R12 ;  /* 0x0000000cff0c723e */ /* 0x000fe200024050ff */
[----:B------:R1:W-:Y:S01]  /*9300*/  STS.128 [R67+0x6010], R8 ;  /* 0x0060100843007388 */ /* 0x0003e20000000c00 */
        /* <DEDUP_REMOVED lines=10> */
[----:B------:R-:W-:Y:S02]  /*93b0*/  F2FP.TF32.F32.PACK_B R16, R16 ;  /* 0x00000010ff10723e */ /* 0x000fe400024050ff */
[----:B------:R1:W-:Y:S01]  /*93c0*/  STS.128 [R66+0x6020], R12 ;  /* 0x0060200c42007388 */ /* 0x0003e20000000c00 */
[----:B------:R-:W-:Y:S02]  /*93d0*/  F2FP.TF32.F32.PACK_B R17, R17 ;  /* 0x00000011ff11723e */ /* 0x000fe400024050ff */
        /* <DEDUP_REMOVED lines=26> */
.L_x_148:
[----:B------:R-:W-:Y:S05]  /*9580*/  BSYNC.RECONVERGENT B0 ;  /* 0x0000000000007941 */ /* 0x000fea0003800200 */
.L_x_147:
[----:B------:R-:W-:Y:S01]  /*9590*/  BAR.SYNC.DEFER_BLOCKING 0x1, 0x80 ;  /* 0x0042000000007b1d */ /* 0x000fe20000010000 */
[----:B------:R-:W-:Y:S01]  /*95a0*/  UISETP.NE.AND UP0, UPT, UR47, -0x4, UPT ;  /* 0xfffffffc2f00788c */ /* 0x000fe2000bf05270 */
[----:B------:R-:W-:Y:S08]  /*95b0*/  IADD3 R22, PT, PT, R22, 0x1, RZ ;  /* 0x0000000116167810 */ /* 0x000ff00007ffe0ff */
[----:B------:R-:W-:Y:S05]  /*95c0*/  BRA.U !UP0, `(.L_x_149) ;  /* 0x0000000108287547 */ /* 0x000fea000b800000 */
[----:B------:R-:W-:Y:S01]  /*95d0*/  ISETP.NE.AND P0, PT, R71, RZ, PT ;  /* 0x000000ff4700720c */ /* 0x000fe20003f05270 */
[----:B------:R-:W-:Y:S01]  /*95e0*/  IMAD.U32 R2, RZ, RZ, UR46 ;  /* 0x0000002eff027e24 */ /* 0x000fe2000f8e00ff */
[----:B------:R-:W-:Y:S01]  /*95f0*/  UIADD3 UR4, UPT, UPT, UR46, 0x1, URZ ;  /* 0x000000012e047890 */ /* 0x000fe2000fffe0ff */
[----:B------:R-:W-:Y:S03]  /*9600*/  IMAD.U32 R0, RZ, RZ, UR52 ;  /* 0x00000034ff007e24 */ /* 0x000fe6000f8e00ff */
[----:B------:R-:W-:Y:S04]  /*9610*/  UISETP.NE.AND UP0, UPT, UR4, 0x4, UPT ;  /* 0x000000040400788c */ /* 0x000fe8000bf05270 */
[----:B------:R-:W-:Y:S03]  /*9620*/  USEL UR46, UR4, URZ, UP0 ;  /* 0x000000ff042e7287 */ /* 0x000fe60008000000 */
[----:B------:R-:W-:Y:S05]  /*9630*/  @P0 LEA R2, R2, UR43, 0x3 ;  /* 0x0000002b02020c11 */ /* 0x000fea000f8e18ff */
[----:B------:R-:W-:Y:S05]  /*9640*/  @P0 VIADD R2, R2, 0x80 ;  /* 0x0000008002020836 */ /* 0x000fea0000000000 */
[----:B------:R-:W-:Y:S04]  /*9650*/  @P0 PRMT R0, R0, 0x654, R2 ;  /* 0x0000065400000816 */ /* 0x000fe80000000002 */
[----:B------:R3:W-:Y:S03]  /*9660*/  @P0 SYNCS.ARRIVE.TRANS64.RED.A1T0 RZ, [R0+URZ], RZ ;  /* 0x000000ff00ff09a7 */ /* 0x0007e600081004ff */
.L_x_149:
[----:B------:R-:W-:Y:S01]  /*9670*/  R2UR UR4, R58 ;  /* 0x000000003a0472ca */ /* 0x000fe200000e0000 */
[----:B------:R-:W-:Y:S01]  /*9680*/  UISETP.NE.AND UP0, UPT, UR62, URZ, UPT ;  /* 0x000000ff3e00728c */ /* 0x000fe2000bf05270 */
[----:B------:R-:W-:Y:S01]  /*9690*/  ISETP.NE.AND P0, PT, R61, 0x2, PT ;  /* 0x000000023d00780c */ /* 0x000fe20003f05270 */
[----:B------:R-:W-:Y:S01]  /*96a0*/  UIADD3 UR20, UPT, UPT, UR38, UR63, URZ ;  /* 0x0000003f26147290 */ /* 0x000fe2000fffe0ff */
[----:B------:R-:W-:Y:S01]  /*96b0*/  ISETP.NE.AND P1, PT, R22, 0x4, PT ;  /* 0x000000041600780c */ /* 0x000fe20003f25270 */
[----:B------:R-:W-:Y:S01]  /*96c0*/  UIADD3 UR47, UPT, UPT, UR47, 0x4, URZ ;  /* 0x000000042f2f7890 */ /* 0x000fe2000fffe0ff */
[----:B------:R-:W-:Y:S01]  /*96d0*/  SEL R2, RZ, 0x1, P0 ;  /* 0x00000001ff027807 */ /* 0x000fe20000000000 */
[----:B------:R-:W-:Y:S01]  /*96e0*/  UMOV UR36, UR61 ;  /* 0x0000003d00247c82 */ /* 0x000fe20008000000 */
[----:B---3--:R-:W-:Y:S02]  /*96f0*/  SEL R0, RZ, 0x1, P1 ;  /* 0x00000001ff007807 */ /* 0x008fe40000800000 */
[----:B------:R-:W-:Y:S02]  /*9700*/  LOP3.LUT R63, R63, R2, RZ, 0x3c, !PT ;  /* 0x000000023f3f7212 */ /* 0x000fe400078e3cff */
[----:B------:R-:W-:Y:S01]  /*9710*/  LOP3.LUT R64, R64, R0, RZ, 0x3c, !PT ;  /* 0x0000000040407212 */ /* 0x000fe200078e3cff */
[----:B------:R-:W-:Y:S01]  /*9720*/  UIADD3 UR24, UPT, UPT, UR37, UR4, URZ ;  /* 0x0000000425187290 */ /* 0x000fe2000fffe0ff */
[----:B------:R-:W-:Y:S02]  /*9730*/  SEL R61, R61, RZ, P0 ;  /* 0x000000ff3d3d7207 */ /* 0x000fe40000000000 */
[----:B------:R-:W-:Y:S01]  /*9740*/  SEL R22, R22, RZ, P1 ;  /* 0x000000ff16167207 */ /* 0x000fe20000800000 */
[----:B------:R-:W-:Y:S08]  /*9750*/  BRA.U UP0, `(.L_x_150) ;  /* 0xffffffc900ac7547 */ /* 0x000ff0000b83ffff */
[----:B------:R-:W3:Y:S01]  /*9760*/  LDCU.64 UR4, c[0x0][0x888] ;  /* 0x00011100ff0477ac */ /* 0x000ee20008000a00 */
[----:B------:R-:W4:Y:S01]  /*9770*/  LDCU.64 UR6, c[0x0][0x890] ;  /* 0x00011200ff0677ac */ /* 0x000f220008000a00 */
[----:B---3--:R-:W-:Y:S02]  /*9780*/  ISETP.NE.U32.AND P2, PT, RZ, UR4, PT ;  /* 0x00000004ff007c0c */ /* 0x008fe4000bf45070 */
[----:B----4-:R-:W-:Y:S02]  /*9790*/  ISETP.NE.U32.AND P1, PT, RZ, UR6, PT ;  /* 0x00000006ff007c0c */ /* 0x010fe4000bf25070 */
[----:B------:R-:W-:Y:S02]  /*97a0*/  ISETP.NE.AND.EX P2, PT, RZ, UR5, PT, P2 ;  /* 0x00000005ff007c0c */ /* 0x000fe4000bf45320 */
[----:B------:R-:W-:-:S13]  /*97b0*/  ISETP.NE.AND.EX P0, PT, RZ, UR7, PT, P1 ;  /* 0x00000007ff007c0c */ /* 0x000fda000bf05310 */
[----:B------:R-:W-:Y:S05]  /*97c0*/  @P2 BRA P0, `(.L_x_151) ;  /* 0x00000000003c2947 */ /* 0x000fea0000000000 */
[----:B------:R-:W-:-:S13]  /*97d0*/  ISETP.NE.AND.EX P1, PT, RZ, UR7, PT, P1 ;  /* 0x00000007ff007c0c */ /* 0x000fda000bf25310 */
[----:B------:R-:W-:Y:S05]  /*97e0*/  @P1 BRA `(.L_x_152) ;  /* 0x00000000000c1947 */ /* 0x000fea0003800000 */
[----:B------:R-:W-:-:S13]  /*97f0*/  FSETP.NEU.AND P0, PT, R26, RZ, PT ;  /* 0x000000ff1a00720b */ /* 0x000fda0003f0d000 */
[----:B------:R-:W-:Y:S05]  /*9800*/  @!P0 EXIT ;  /* 0x000000000000894d */ /* 0x000fea0003800000 */
[----:B------:R-:W-:Y:S05]  /*9810*/  BRA `(.L_x_151) ;  /* 0x0000000000287947 */ /* 0x000fea0003800000 */
.L_x_152:
[----:B------:R-:W-:Y:S01]  /*9820*/  ISETP.NE.AND P0, PT, R60, RZ, PT ;  /* 0x000000ff3c00720c */ /* 0x000fe20003f05270 */
[----:B------:R-:W-:-:S12]  /*9830*/  BSSY.RECONVERGENT B0, `(.L_x_151) ;  /* 0x0000008000007945 */ /* 0x000fd80003800200 */
[----:B------:R-:W-:Y:S05]  /*9840*/  @P0 BRA `(.L_x_153) ;  /* 0x0000000000100947 */ /* 0x000fea0003800000 */
[----:B------:R-:W-:-:S04]  /*9850*/  ISETP.NE.U32.AND P0, PT, RZ, UR4, PT ;  /* 0x00000004ff007c0c */ /* 0x000fc8000bf05070 */
[----:B------:R-:W-:-:S13]  /*9860*/  ISETP.NE.AND.EX P0, PT, RZ, UR5, PT, P0 ;  /* 0x00000005ff007c0c */ /* 0x000fda000bf05300 */
[----:B------:R-:W-:Y:S05]  /*9870*/  @!P0 EXIT ;  /* 0x000000000000894d */ /* 0x000fea0003800000 */
[----:B------:R-:W-:Y:S05]  /*9880*/  BRA `(.L_x_154) ;  /* 0x0000000000087947 */ /* 0x000fea0003800000 */
.L_x_153:
[----:B------:R-:W-:-:S13]  /*9890*/  FSETP.NEU.AND P0, PT, R26, RZ, PT ;  /* 0x000000ff1a00720b */ /* 0x000fda0003f0d000 */
[----:B------:R-:W-:Y:S05]  /*98a0*/  @!P0 EXIT ;  /* 0x000000000000894d */ /* 0x000fea0003800000 */
.L_x_154:
[----:B------:R-:W-:Y:S05]  /*98b0*/  BSYNC.RECONVERGENT B0 ;  /* 0x0000000000007941 */ /* 0x000fea0003800200 */
.L_x_151:
[----:B------:R-:W-:Y:S01]  /*98c0*/  ULEA UR6, UR46, UR43, 0x3 ;  /* 0x0000002b2e067291 */ /* 0x000fe2000f8e18ff */
[----:B------:R-:W-:-:S04]  /*98d0*/  DEPBAR.LE SB0, 0x0 ;  /* 0x000080000000791a */ /* 0x000fc80000000000 */
[----:B------:R-:W-:-:S04]  /*98e0*/  UIADD3 UR6, UPT, UPT, UR6, 0x80, URZ ;  /* 0x0000008006067890 */ /* 0x000fc8000fffe0ff */
[----:B------:R-:W-:-:S09]  /*98f0*/  UPRMT UR6, UR52, 0x654, UR6 ;  /* 0x0000065434067896 */ /* 0x000fd20008000006 */
[----:B------:R-:W-:Y:S01]  /*9900*/  SYNCS.ARRIVE.TRANS64.RED.A1T0 RZ, [UR6], RZ ;  /* 0x000000ffffff79a7 */ /* 0x000fe20008100406 */
[----:B------:R-:W-:Y:S05]  /*9910*/  EXIT ;  /* 0x000000000000794d */ /* 0x000fea0003800000 */
.L_x_24:
[----:B--2---:R2:W3:Y:S02]  /*9920*/  SYNCS.PHASECHK.TRANS64.TRYWAIT P0, [R0+URZ+0x120], R2 ;  /* 0x00012002000075a7 */ /* 0x0044e400080011ff */
[----:B---3--:R-:W-:Y:S05]  /*9930*/  @!P0 NANOSLEEP.SYNCS 0x989680 ;  /* 0x009896800000895d */ /* 0x008fea0003900000 */
[----:B------:R-:W3:Y:S02]  /*9940*/  @!P0 SYNCS.PHASECHK.TRANS64 P0, [R0+URZ+0x120], R2 ;  /* 0x00012002000085a7 */ /* 0x000ee400080010ff */
[----:B---3--:R-:W-:Y:S05]  /*9950*/  @!P0 BRA `(.L_x_24) ;  /* 0xfffffffc00f08947 */ /* 0x008fea000383ffff */
[----:B------:R-:W-:Y:S05]  /*9960*/  BRA `(.L_x_155) ;  /* 0xffffff8000e87947 */ /* 0x000fea000383ffff */
.L_x_27:
[----:B-1----:R-:W-:-:S07]  /*9970*/  MOV R0, UR5 ;  /* 0x0000000500007c02 */ /* 0x002fce0008000f00 */
.L_x_156:
[----:B-1----:R1:W2:Y:S02]  /*9980*/  SYNCS.PHASECHK.TRANS64.TRYWAIT P0, [R0+URZ+0x30], R3 ;  /* 0x00003003000075a7 */ /* 0x0022a400080011ff */
[----:B--2---:R-:W-:Y:S05]  /*9990*/  @!P0 NANOSLEEP.SYNCS 0x989680 ;  /* 0x009896800000895d */ /* 0x004fea0003900000 */
[----:B------:R-:W2:Y:S02]  /*99a0*/  @!P0 SYNCS.PHASECHK.TRANS64 P0, [R0+URZ+0x30], R3 ;  /* 0x00003003000085a7 */ /* 0x000ea400080010ff */
[----:B--2---:R-:W-:Y:S05]  /*99b0*/  @!P0 BRA `(.L_x_156) ;  /* 0xfffffffc00f08947 */ /* 0x004fea000383ffff */
[----:B------:R-:W-:Y:S05]  /*99c0*/  BRA `(.L_x_26) ;  /* 0xffffff8400407947 */ /* 0x000fea000383ffff */
.L_x_36:
[----:B-1----:R-:W-:-:S07]  /*99d0*/  MOV R0, UR6 ;  /* 0x0000000600007c02 */ /* 0x002fce0008000f00 */
.L_x_157:
[----:B-1----:R1:W2:Y:S02]  /*99e0*/  SYNCS.PHASECHK.TRANS64.TRYWAIT P0, [R0+URZ+0x30], R3 ;  /* 0x00003003000075a7 */ /* 0x0022a400080011ff */
[----:B--2---:R-:W-:Y:S05]  /*99f0*/  @!P0 NANOSLEEP.SYNCS 0x989680 ;  /* 0x009896800000895d */ /* 0x004fea0003900000 */
[----:B------:R-:W2:Y:S02]  /*9a00*/  @!P0 SYNCS.PHASECHK.TRANS64 P0, [R0+URZ+0x30], R3 ;  /* 0x00003003000085a7 */ /* 0x000ea400080010ff */
[----:B--2---:R-:W-:Y:S05]  /*9a10*/  @!P0 BRA `(.L_x_157) ;  /* 0xfffffffc00f08947 */ /* 0x004fea000383ffff */
[----:B------:R-:W-:Y:S05]  /*9a20*/  BRA `(.L_x_35) ;  /* 0xffffff8800547947 */ /* 0x000fea000383ffff */
.L_x_43:
[----:B-1----:R1:W4:Y:S02]  /*9a30*/  SYNCS.PHASECHK.TRANS64.TRYWAIT P0, [R3+URZ+0xb0], R0 ;  /* 0x0000b000030075a7 */ /* 0x00232400080011ff */
[----:B----4-:R-:W-:Y:S05]  /*9a40*/  @!P0 NANOSLEEP.SYNCS 0x989680 ;  /* 0x009896800000895d */ /* 0x010fea0003900000 */
[----:B------:R-:W4:Y:S02]  /*9a50*/  @!P0 SYNCS.PHASECHK.TRANS64 P0, [R3+URZ+0xb0], R0 ;  /* 0x0000b000030085a7 */ /* 0x000f2400080010ff */
[----:B----4-:R-:W-:Y:S05]  /*9a60*/  @!P0 BRA `(.L_x_43) ;  /* 0xfffffffc00f08947 */ /* 0x010fea000383ffff */
[----:B------:R-:W-:Y:S05]  /*9a70*/  BRA `(.L_x_158) ;  /* 0xffffff8c00487947 */ /* 0x000fea000383ffff */
.L_x_47:
[----:B------:R-:W-:-:S07]  /*9a80*/  MOV R0, UR4 ;  /* 0x0000000400007c02 */ /* 0x000fce0008000f00 */
.L_x_159:
[----:B-1----:R1:W2:Y:S02]  /*9a90*/  SYNCS.PHASECHK.TRANS64.TRYWAIT P0, [R0+URZ], R2 ;  /* 0x00000002000075a7 */ /* 0x0022a400080011ff */
[----:B--2---:R-:W-:Y:S05]  /*9aa0*/  @!P0 NANOSLEEP.SYNCS 0x989680 ;  /* 0x009896800000895d */ /* 0x004fea0003900000 */
[----:B------:R-:W2:Y:S02]  /*9ab0*/  @!P0 SYNCS.PHASECHK.TRANS64 P0, [R0+URZ], R2 ;  /* 0x00000002000085a7 */ /* 0x000ea400080010ff */
[----:B--2---:R-:W-:Y:S05]  /*9ac0*/  @!P0 BRA `(.L_x_159) ;  /* 0xfffffffc00f08947 */ /* 0x004fea000383ffff */
[----:B------:R-:W-:Y:S05]  /*9ad0*/  BRA `(.L_x_160) ;  /* 0xffffff9000f07947 */ /* 0x000fea000383ffff */
.L_x_48:
[----:B------:R-:W-:-:S07]  /*9ae0*/  MOV R0, UR5 ;  /* 0x0000000500007c02 */ /* 0x000fce0008000f00 */
.L_x_161:
[----:B-1----:R1:W2:Y:S02]  /*9af0*/  SYNCS.PHASECHK.TRANS64.TRYWAIT P0, [R0+URZ], R3 ;  /* 0x00000003000075a7 */ /* 0x0022a400080011ff */
[----:B--2---:R-:W-:Y:S05]  /*9b00*/  @!P0 NANOSLEEP.SYNCS 0x989680 ;  /* 0x009896800000895d */ /* 0x004fea0003900000 */
[----:B------:R-:W2:Y:S02]  /*9b10*/  @!P0 SYNCS.PHASECHK.TRANS64 P0, [R0+URZ], R3 ;  /* 0x00000003000085a7 */ /* 0x000ea400080010ff */
[----:B--2---:R-:W-:Y:S05]  /*9b20*/  @!P0 BRA `(.L_x_161) ;  /* 0xfffffffc00f08947 */ /* 0x004fea000383ffff */
[----:B------:R-:W-:Y:S05]  /*9b30*/  BRA `(.L_x_162) ;  /* 0xffffff9000fc7947 */ /* 0x000fea000383ffff */
.L_x_49:
[----:B------:R-:W-:-:S07]  /*9b40*/  MOV R0, UR5 ;  /* 0x0000000500007c02 */ /* 0x000fce0008000f00 */
.L_x_163:
[----:B-1----:R1:W2:Y:S02]  /*9b50*/  SYNCS.PHASECHK.TRANS64.TRYWAIT P0, [R0+URZ], R3 ;  /* 0x00000003000075a7 */ /* 0x0022a400080011ff */
[----:B--2---:R-:W-:Y:S05]  /*9b60*/  @!P0 NANOSLEEP.SYNCS 0x989680 ;  /* 0x009896800000895d */ /* 0x004fea0003900000 */
[----:B------:R-:W2:Y:S02]  /*9b70*/  @!P0 SYNCS.PHASECHK.TRANS64 P0, [R0+URZ], R3 ;  /* 0x00000003000085a7 */ /* 0x000ea400080010ff */
[----:B--2---:R-:W-:Y:S05]  /*9b80*/  @!P0 BRA `(.L_x_163) ;  /* 0xfffffffc00f08947 */ /* 0x004fea000383ffff */
[----:B------:R-:W-:Y:S05]  /*9b90*/  BRA `(.L_x_164) ;  /* 0xffffff9400087947 */ /* 0x000fea000383ffff */
.L_x_50:
[----:B------:R-:W-:-:S07]  /*9ba0*/  MOV R0, UR5 ;  /* 0x0000000500007c02 */ /* 0x000fce0008000f00 */
.L_x_165:
[----:B-1----:R1:W2:Y:S02]  /*9bb0*/  SYNCS.PHASECHK.TRANS64.TRYWAIT P0, [R0+URZ], R3 ;  /* 0x00000003000075a7 */ /* 0x0022a400080011ff */
[----:B--2---:R-:W-:Y:S05]  /*9bc0*/  @!P0 NANOSLEEP.SYNCS 0x989680 ;  /* 0x009896800000895d */ /* 0x004fea0003900000 */
[----:B------:R-:W2:Y:S02]  /*9bd0*/  @!P0 SYNCS.PHASECHK.TRANS64 P0, [R0+URZ], R3 ;  /* 0x00000003000085a7 */ /* 0x000ea400080010ff */
[----:B--2---:R-:W-:Y:S05]  /*9be0*/  @!P0 BRA `(.L_x_165) ;  /* 0xfffffffc00f08947 */ /* 0x004fea000383ffff */
[----:B------:R-:W-:Y:S05]  /*9bf0*/  BRA `(.L_x_166) ;  /* 0xffffff9400147947 */ /* 0x000fea000383ffff */
.L_x_51:
[----:B------:R-:W-:-:S07]  /*9c00*/  MOV R0, UR5 ;  /* 0x0000000500007c02 */ /* 0x000fce0008000f00 */
.L_x_167:
[----:B-1----:R1:W2:Y:S02]  /*9c10*/  SYNCS.PHASECHK.TRANS64.TRYWAIT P0, [R0+URZ], R3 ;  /* 0x00000003000075a7 */ /* 0x0022a400080011ff */
[----:B--2---:R-:W-:Y:S05]  /*9c20*/  @!P0 NANOSLEEP.SYNCS 0x989680 ;  /* 0x009896800000895d */ /* 0x004fea0003900000 */
[----:B------:R-:W2:Y:S02]  /*9c30*/  @!P0 SYNCS.PHASECHK.TRANS64 P0, [R0+URZ], R3 ;  /* 0x00000003000085a7 */ /* 0x000ea400080010ff */
[----:B--2---:R-:W-:Y:S05]  /*9c40*/  @!P0 BRA `(.L_x_167) ;  /* 0xfffffffc00f08947 */ /* 0x004fea000383ffff */
[----:B------:R-:W-:Y:S05]  /*9c50*/  BRA `(.L_x_168) ;  /* 0xffffff9400207947 */ /* 0x000fea000383ffff */
.L_x_54:
[----:B-1----:R1:W2:Y:S02]  /*9c60*/  SYNCS.PHASECHK.TRANS64.TRYWAIT P0, [R2+URZ+0x110], R4 ;  /* 0x00011004020075a7 */ /* 0x0022a400080011ff */
[----:B--2---:R-:W-:Y:S05]  /*9c70*/  @!P0 NANOSLEEP.SYNCS 0x989680 ;  /* 0x009896800000895d */ /* 0x004fea0003900000 */
[----:B------:R-:W2:Y:S02]  /*9c80*/  @!P0 SYNCS.PHASECHK.TRANS64 P0, [R2+URZ+0x110], R4 ;  /* 0x00011004020085a7 */ /* 0x000ea400080010ff */
[----:B--2---:R-:W-:Y:S05]  /*9c90*/  @!P0 BRA `(.L_x_54) ;  /* 0xfffffffc00f08947 */ /* 0x004fea000383ffff */
[----:B------:R-:W-:Y:S05]  /*9ca0*/  BRA `(.L_x_169) ;  /* 0xffffff94007c7947 */ /* 0x000fea000383ffff */
.L_x_55:
[----:B------:R-:W-:-:S07]  /*9cb0*/  MOV R2, UR4 ;  /* 0x0000000400027c02 */ /* 0x000fce0008000f00 */
.L_x_170:
[----:B-1----:R1:W2:Y:S02]  /*9cc0*/  SYNCS.PHASECHK.TRANS64.TRYWAIT P0, [R2+URZ+0xc0], R5 ;  /* 0x0000c005020075a7 */ /* 0x0022a400080011ff */
[----:B--2---:R-:W-:Y:S05]  /*9cd0*/  @!P0 NANOSLEEP.SYNCS 0x989680 ;  /* 0x009896800000895d */ /* 0x004fea0003900000 */
[----:B------:R-:W2:Y:S02]  /*9ce0*/  @!P0 SYNCS.PHASECHK.TRANS64 P0, [R2+URZ+0xc0], R5 ;  /* 0x0000c005020085a7 */ /* 0x000ea400080010ff */
[----:B--2---:R-:W-:Y:S05]  /*9cf0*/  @!P0 BRA `(.L_x_170) ;  /* 0xfffffffc00f08947 */ /* 0x004fea000383ffff */
[----:B------:R-:W-:Y:S05]  /*9d00*/  BRA `(.L_x_171) ;  /* 0xffffff94008c7947 */ /* 0x000fea000383ffff */
.L_x_56:
[----:B-1----:R1:W2:Y:S02]  /*9d10*/  SYNCS.PHASECHK.TRANS64.TRYWAIT P1, [R2+URZ+0xb0], R4 ;  /* 0x0000b004020075a7 */ /* 0x0022a400080211ff */
[----:B--2---:R-:W-:Y:S05]  /*9d20*/  @!P1 NANOSLEEP.SYNCS 0x989680 ;  /* 0x009896800000995d */ /* 0x004fea0003900000 */
[----:B------:R-:W2:Y:S02]  /*9d30*/  @!P1 SYNCS.PHASECHK.TRANS64 P1, [R2+URZ+0xb0], R4 ;  /* 0x0000b004020095a7 */ /* 0x000ea400080210ff */
[----:B--2---:R-:W-:Y:S05]  /*9d40*/  @!P1 BRA `(.L_x_56) ;  /* 0xfffffffc00f09947 */ /* 0x004fea000383ffff */
[----:B------:R-:W-:Y:S05]  /*9d50*/  BRA `(.L_x_172) ;  /* 0xffffff9400bc7947 */ /* 0x000fea000383ffff */
.L_x_59:
[----:B------:R-:W-:-:S07]  /*9d60*/  MOV R0, UR4 ;  /* 0x0000000400007c02 */ /* 0x000fce0008000f00 */
.L_x_173:
[----:B-1----:R1:W2:Y:S02]  /*9d70*/  SYNCS.PHASECHK.TRANS64.TRYWAIT P0, [R0+URZ+0xc0], R2 ;  /* 0x0000c002000075a7 */ /* 0x0022a400080011ff */
[----:B--2---:R-:W-:Y:S05]  /*9d80*/  @!P0 NANOSLEEP.SYNCS 0x989680 ;  /* 0x009896800000895d */ /* 0x004fea0003900000 */
[----:B------:R-:W2:Y:S02]  /*9d90*/  @!P0 SYNCS.PHASECHK.TRANS64 P0, [R0+URZ+0xc0], R2 ;  /* 0x0000c002000085a7 */ /* 0x000ea400080010ff */
[----:B--2---:R-:W-:Y:S05]  /*9da0*/  @!P0 BRA `(.L_x_173) ;  /* 0xfffffffc00f08947 */ /* 0x004fea000383ffff */
[----:B------:R-:W-:Y:S05]  /*9db0*/  BRA `(.L_x_58) ;  /* 0xffffff9800107947 */ /* 0x000fea000383ffff */
.L_x_68:
[----:B-1----:R-:W-:-:S04]  /*9dc0*/  MOV R5, UR5 ;  /* 0x0000000500057c02 */ /* 0x002fc80008000f00 */
[----:B------:R1:W2:Y:S03]  /*9dd0*/  SYNCS.PHASECHK.TRANS64.TRYWAIT P0, [R5+URZ+0x8], R6 ;  /* 0x00000806050075a7 */ /* 0x0002a600080011ff */
[----:B--2---:R-:W-:Y:S05]  /*9de0*/  @!P0 NANOSLEEP.SYNCS 0x989680 ;  /* 0x009896800000895d */ /* 0x004fea0003900000 */
[----:B------:R-:W2:Y:S02]  /*9df0*/  @!P0 SYNCS.PHASECHK.TRANS64 P0, [R5+URZ+0x8], R6 ;  /* 0x00000806050085a7 */ /* 0x000ea400080010ff */
[----:B--2---:R-:W-:Y:S05]  /*9e00*/  @!P0 BRA `(.L_x_68) ;  /* 0xfffffffc00ec8947 */ /* 0x004fea000383ffff */
[----:B------:R-:W-:Y:S05]  /*9e10*/  BRA `(.L_x_67) ;  /* 0xffffff9800c47947 */ /* 0x000fea000383ffff */
.L_x_70:
[----:B------:R-:W-:Y:S01]  /*9e20*/  BSSY B0, `(.L_x_174) ;  /* 0x0000006000007945 */ /* 0x000fe20003800000 */
[----:B------:R-:W-:-:S07]  /*9e30*/  MOV R15, 0xffffffff ;  /* 0xffffffff000f7802 */ /* 0x000fce0000000f00 */
[----:B-1---5:R-:W-:Y:S05]  /*9e40*/  WARPSYNC.COLLECTIVE R15, `(.L_x_175) ;  /* 0x000000000f0c7348 */ /* 0x022fea0003c00000 */
[----:B------:R-:W-:Y:S02]  /*9e50*/  ELECT P6, UR79, PT ;  /* 0x00000000004f782f */ /* 0x000fe400038c0000 */
[----:B------:R-:W-:Y:S01]  /*9e60*/  MOV R14, UR79 ;  /* 0x0000004f000e7c02 */ /* 0x000fe20008000f00 */
[----:B-1---5:R-:W-:Y:S10]  /*9e70*/  ENDCOLLECTIVE ;  /* 0x000000000000791b */ /* 0x022ff40003800000 */
.L_x_175:
[----:B------:R-:W-:Y:S05]  /*9e80*/  BSYNC B0 ;  /* 0x0000000000007941 */ /* 0x000fea0003800000 */
.L_x_174:
[----:B------:R-:W-:Y:S01]  /*9e90*/  PLOP3.LUT P0, PT, P6, PT, PT, 0x80, 0x8 ;  /* 0x000000000008781c */ /* 0x000fe2000370f070 */
[----:B------:R-:W-:-:S12]  /*9ea0*/  BRA `(.L_x_176) ;  /* 0xffffff9800f07947 */ /* 0x000fd8000383ffff */
.L_x_72:
[----:B-1----:R-:W-:-:S04]  /*9eb0*/  MOV R0, UR5 ;  /* 0x0000000500007c02 */ /* 0x002fc80008000f00 */
[----:B------:R1:W2:Y:S03]  /*9ec0*/  SYNCS.PHASECHK.TRANS64.TRYWAIT P0, [R0+URZ+0x8], R4 ;  /* 0x00000804000075a7 */ /* 0x0002a600080011ff */
[----:B--2---:R-:W-:Y:S05]  /*9ed0*/  @!P0 NANOSLEEP.SYNCS 0x989680 ;  /* 0x009896800000895d */ /* 0x004fea0003900000 */
[----:B------:R-:W2:Y:S02]  /*9ee0*/  @!P0 SYNCS.PHASECHK.TRANS64 P0, [R0+URZ+0x8], R4 ;  /* 0x00000804000085a7 */ /* 0x000ea400080010ff */
[----:B--2---:R-:W-:Y:S05]  /*9ef0*/  @!P0 BRA `(.L_x_72) ;  /* 0xfffffffc00ec8947 */ /* 0x004fea000383ffff */
[----:B------:R-:W-:Y:S05]  /*9f00*/  BRA `(.L_x_71) ;  /* 0xffffff9800f47947 */ /* 0x000fea000383ffff */
.L_x_73:
[----:B-1----:R1:W2:Y:S02]  /*9f10*/  SYNCS.PHASECHK.TRANS64.TRYWAIT P0, [R0+URZ+0xb0], R4 ;  /* 0x0000b004000075a7 */ /* 0x0022a400080011ff */
[----:B--2---:R-:W-:Y:S05]  /*9f20*/  @!P0 NANOSLEEP.SYNCS 0x989680 ;  /* 0x009896800000895d */ /* 0x004fea0003900000 */
[----:B------:R-:W2:Y:S02]  /*9f30*/  @!P0 SYNCS.PHASECHK.TRANS64 P0, [R0+URZ+0xb0], R4 ;  /* 0x0000b004000085a7 */ /* 0x000ea400080010ff */
[----:B--2---:R-:W-:Y:S05]  /*9f40*/  @!P0 BRA `(.L_x_73) ;  /* 0xfffffffc00f08947 */ /* 0x004fea000383ffff */
[----:B------:R-:W-:Y:S05]  /*9f50*/  BRA `(.L_x_177) ;  /* 0xffffffa000007947 */ /* 0x000fea000383ffff */
.L_x_75:
[----:B------:R-:W-:-:S07]  /*9f60*/  MOV R0, UR46 ;  /* 0x0000002e00007c02 */ /* 0x000fce0008000f00 */
.L_x_178:
[----:B-1----:R1:W2:Y:S02]  /*9f70*/  SYNCS.PHASECHK.TRANS64.TRYWAIT P0, [R0+URZ+0xf0], R4 ;  /* 0x0000f004000075a7 */ /* 0x0022a400080011ff */
[----:B--2---:R-:W-:Y:S05]  /*9f80*/  @!P0 NANOSLEEP.SYNCS 0x989680 ;  /* 0x009896800000895d */ /* 0x004fea0003900000 */
[----:B------:R-:W2:Y:S02]  /*9f90*/  @!P0 SYNCS.PHASECHK.TRANS64 P0, [R0+URZ+0xf0], R4 ;  /* 0x0000f004000085a7 */ /* 0x000ea400080010ff */
[----:B--2---:R-:W-:Y:S05]  /*9fa0*/  @!P0 BRA `(.L_x_178) ;  /* 0xfffffffc00f08947 */ /* 0x004fea000383ffff */
[----:B------:R-:W-:Y:S05]  /*9fb0*/  BRA `(.L_x_179) ;  /* 0xffffffa0004c7947 */ /* 0x000fea000383ffff */
.L_x_78:
[----:B------:R-:W-:Y:S07]  /*9fc0*/  MOV R0, UR7 ;  /* 0x0000000700007c02 */ /* 0x000fee0008000f00 */
.L_x_180:
[----:B-1----:R1:W2:Y:S02]  /*9fd0*/  SYNCS.PHASECHK.TRANS64.TRYWAIT P0, [R0+URZ], R4 ;  /* 0x00000004000075a7 */ /* 0x0022a400080011ff */
[----:B--2---:R-:W-:Y:S05]  /*9fe0*/  @!P0 NANOSLEEP.SYNCS 0x989680 ;  /* 0x009896800000895d */ /* 0x004fea0003900000 */
[----:B------:R-:W2:Y:S02]  /*9ff0*/  @!P0 SYNCS.PHASECHK.TRANS64 P0, [R0+URZ], R4 ;  /* 0x00000004000085a7 */ /* 0x000ea400080010ff */
[----:B--2---:R-:W-:Y:S05]  /*a000*/  @!P0 BRA `(.L_x_180) ;  /* 0xfffffffc00f08947 */ /* 0x004fea000383ffff */
[----:B------:R-:W-:Y:S05]  /*a010*/  BRA `(.L_x_77) ;  /* 0xffffffa000607947 */ /* 0x000fea000383ffff */
.L_x_82:
[----:B-1----:R-:W-:-:S07]  /*a020*/  MOV R0, UR4 ;  /* 0x0000000400007c02 */ /* 0x002fce0008000f00 */
.L_x_181:
[----:B-1----:R1:W2:Y:S02]  /*a030*/  SYNCS.PHASECHK.TRANS64.TRYWAIT P0, [R0+URZ], R2 ;  /* 0x00000002000075a7 */ /* 0x0022a400080011ff */
[----:B--2---:R-:W-:Y:S05]  /*a040*/  @!P0 NANOSLEEP.SYNCS 0x989680 ;  /* 0x009896800000895d */ /* 0x004fea0003900000 */
[----:B------:R-:W2:Y:S02]  /*a050*/  @!P0 SYNCS.PHASECHK.TRANS64 P0, [R0+URZ], R2 ;  /* 0x00000002000085a7 */ /* 0x000ea400080010ff */
[----:B--2---:R-:W-:Y:S05]  /*a060*/  @!P0 BRA `(.L_x_181) ;  /* 0xfffffffc00f08947 */ /* 0x004fea000383ffff */
[----:B------:R-:W-:Y:S05]  /*a070*/  BRA `(.L_x_182) ;  /* 0xffffffa400a47947 */ /* 0x000fea000383ffff */
.L_x_83:
[----:B------:R-:W-:-:S07]  /*a080*/  MOV R0, UR5 ;  /* 0x0000000500007c02 */ /* 0x000fce0008000f00 */
.L_x_183:
[----:B-1----:R1:W2:Y:S02]  /*a090*/  SYNCS.PHASECHK.TRANS64.TRYWAIT P0, [R0+URZ], R3 ;  /* 0x00000003000075a7 */ /* 0x0022a400080011ff */
[----:B--2---:R-:W-:Y:S05]  /*a0a0*/  @!P0 NANOSLEEP.SYNCS 0x989680 ;  /* 0x009896800000895d */ /* 0x004fea0003900000 */
[----:B------:R-:W2:Y:S02]  /*a0b0*/  @!P0 SYNCS.PHASECHK.TRANS64 P0, [R0+URZ], R3 ;  /* 0x00000003000085a7 */ /* 0x000ea400080010ff */
[----:B--2---:R-:W-:Y:S05]  /*a0c0*/  @!P0 BRA `(.L_x_183) ;  /* 0xfffffffc00f08947 */ /* 0x004fea000383ffff */
[----:B------:R-:W-:Y:S05]  /*a0d0*/  BRA `(.L_x_184) ;  /* 0xffffffa400b07947 */ /* 0x000fea000383ffff */
.L_x_84:
[----:B------:R-:W-:-:S07]  /*a0e0*/  MOV R0, UR5 ;  /* 0x0000000500007c02 */ /* 0x000fce0008000f00 */
.L_x_185:
[----:B-1----:R1:W2:Y:S02]  /*a0f0*/  SYNCS.PHASECHK.TRANS64.TRYWAIT P0, [R0+URZ], R3 ;  /* 0x00000003000075a7 */ /* 0x0022a400080011ff */
[----:B--2---:R-:W-:Y:S05]  /*a100*/  @!P0 NANOSLEEP.SYNCS 0x989680 ;  /* 0x009896800000895d */ /* 0x004fea0003900000 */
[----:B------:R-:W2:Y:S02]  /*a110*/  @!P0 SYNCS.PHASECHK.TRANS64 P0, [R0+URZ], R3 ;  /* 0x00000003000085a7 */ /* 0x000ea400080010ff */
[----:B--2---:R-:W-:Y:S05]  /*a120*/  @!P0 BRA `(.L_x_185) ;  /* 0xfffffffc00f08947 */ /* 0x004fea000383ffff */
[----:B------:R-:W-:Y:S05]  /*a130*/  BRA `(.L_x_186) ;  /* 0xffffffa400bc7947 */ /* 0x000fea000383ffff */
.L_x_87:
[----:B------:R-:W-:-:S07]  /*a140*/  MOV R0, UR41 ;  /* 0x0000002900007c02 */ /* 0x000fce0008000f00 */
.L_x_187:
[----:B-1----:R1:W2:Y:S02]  /*a150*/  SYNCS.PHASECHK.TRANS64.TRYWAIT P1, [R0+URZ+0x130], R2 ;  /* 0x00013002000075a7 */ /* 0x0022a400080211ff */
[----:B--2---:R-:W-:Y:S05]  /*a160*/  @!P1 NANOSLEEP.SYNCS 0x989680 ;  /* 0x009896800000995d */ /* 0x004fea0003900000 */
[----:B------:R-:W2:Y:S02]  /*a170*/  @!P1 SYNCS.PHASECHK.TRANS64 P1, [R0+URZ+0x130], R2 ;  /* 0x00013002000095a7 */ /* 0x000ea400080210ff */
[----:B--2---:R-:W-:Y:S05]  /*a180*/  @!P1 BRA `(.L_x_187) ;  /* 0xfffffffc00f09947 */ /* 0x004fea000383ffff */
[----:B------:R-:W-:Y:S05]  /*a190*/  BRA `(.L_x_188) ;  /* 0xffffffa800087947 */ /* 0x000fea000383ffff */
.L_x_92:
[----:B--2---:R2:W3:Y:S02]  /*a1a0*/  SYNCS.PHASECHK.TRANS64.TRYWAIT P0, [R12+URZ+0xb0], R0 ;  /* 0x0000b0000c0075a7 */ /* 0x0044e400080011ff */
[----:B---3--:R-:W-:Y:S05]  /*a1b0*/  @!P0 NANOSLEEP.SYNCS 0x989680 ;  /* 0x009896800000895d */ /* 0x008fea0003900000 */
[----:B------:R-:W3:Y:S02]  /*a1c0*/  @!P0 SYNCS.PHASECHK.TRANS64 P0, [R12+URZ+0xb0], R0 ;  /* 0x0000b0000c0085a7 */ /* 0x000ee400080010ff */
[----:B---3--:R-:W-:Y:S05]  /*a1d0*/  @!P0 BRA `(.L_x_92) ;  /* 0xfffffffc00f08947 */ /* 0x008fea000383ffff */
[----:B------:R-:W-:Y:S05]  /*a1e0*/  BRA `(.L_x_189) ;  /* 0xffffffac00307947 */ /* 0x000fea000383ffff */
.L_x_95:
[----:B-1----:R-:W-:Y:S07]  /*a1f0*/  MOV R0, UR21 ;  /* 0x0000001500007c02 */ /* 0x002fee0008000f00 */
.L_x_190:
[----:B-1----:R1:W2:Y:S02]  /*a200*/  SYNCS.PHASECHK.TRANS64.TRYWAIT P2, [R0+URZ+0xa8], R6 ;  /* 0x0000a806000075a7 */ /* 0x0022a400080411ff */
[----:B--2---:R-:W-:Y:S05]  /*a210*/  @!P2 NANOSLEEP.SYNCS 0x989680 ;  /* 0x009896800000a95d */ /* 0x004fea0003900000 */
[----:B------:R-:W2:Y:S02]  /*a220*/  @!P2 SYNCS.PHASECHK.TRANS64 P2, [R0+URZ+0xa8], R6 ;  /* 0x0000a8060000a5a7 */ /* 0x000ea400080410ff */
[----:B--2---:R-:W-:Y:S05]  /*a230*/  @!P2 BRA `(.L_x_190) ;  /* 0xfffffffc00f0a947 */ /* 0x004fea000383ffff */
[----:B------:R-:W-:Y:S05]  /*a240*/  BRA `(.L_x_94) ;  /* 0xffffffb000987947 */ /* 0x000fea000383ffff */
.L_x_98:
[----:B------:R-:W-:Y:S07]  /*a250*/  MOV R0, UR21 ;  /* 0x0000001500007c02 */ /* 0x000fee0008000f00 */
.L_x_191:
[----:B-1----:R1:W2:Y:S02]  /*a260*/  SYNCS.PHASECHK.TRANS64.TRYWAIT P0, [R0+URZ+0x80], R9 ;  /* 0x00008009000075a7 */ /* 0x0022a400080011ff */
[----:B--2---:R-:W-:Y:S05]  /*a270*/  @!P0 NANOSLEEP.SYNCS 0x989680 ;  /* 0x009896800000895d */ /* 0x004fea0003900000 */
[----:B------:R-:W2:Y:S02]  /*a280*/  @!P0 SYNCS.PHASECHK.TRANS64 P0, [R0+URZ+0x80], R9 ;  /* 0x00008009000085a7 */ /* 0x000ea400080010ff */
[----:B--2---:R-:W-:Y:S05]  /*a290*/  @!P0 BRA `(.L_x_191) ;  /* 0xfffffffc00f08947 */ /* 0x004fea000383ffff */
[----:B------:R-:W-:Y:S05]  /*a2a0*/  BRA `(.L_x_192) ;  /* 0xffffffb000f47947 */ /* 0x000fea000383ffff */
.L_x_99:
[----:B------:R-:W-:Y:S07]  /*a2b0*/  MOV R0, UR21 ;  /* 0x0000001500007c02 */ /* 0x000fee0008000f00 */
.L_x_193:
[----:B-1----:R1:W2:Y:S02]  /*a2c0*/  SYNCS.PHASECHK.TRANS64.TRYWAIT P0, [R0+URZ+0x88], R9 ;  /* 0x00008809000075a7 */ /* 0x0022a400080011ff */
[----:B--2---:R-:W-:Y:S05]  /*a2d0*/  @!P0 NANOSLEEP.SYNCS 0x989680 ;  /* 0x009896800000895d */ /* 0x004fea0003900000 */
[----:B------:R-:W2:Y:S02]  /*a2e0*/  @!P0 SYNCS.PHASECHK.TRANS64 P0, [R0+URZ+0x88], R9 ;  /* 0x00008809000085a7 */ /* 0x000ea400080010ff */
[----:B--2---:R-:W-:Y:S05]  /*a2f0*/  @!P0 BRA `(.L_x_193) ;  /* 0xfffffffc00f08947 */ /* 0x004fea000383ffff */
[----:B------:R-:W-:Y:S05]  /*a300*/  BRA `(.L_x_194) ;  /* 0xffffffb400507947 */ /* 0x000fea000383ffff */
.L_x_100:
[----:B------:R-:W-:Y:S07]  /*a310*/  MOV R0, UR21 ;  /* 0x0000001500007c02 */ /* 0x000fee0008000f00 */
.L_x_195:
[----:B-1----:R1:W2:Y:S02]  /*a320*/  SYNCS.PHASECHK.TRANS64.TRYWAIT P0, [R0+URZ+0x90], R9 ;  /* 0x00009009000075a7 */ /* 0x0022a400080011ff */
[----:B--2---:R-:W-:Y:S05]  /*a330*/  @!P0 NANOSLEEP.SYNCS 0x989680 ;  /* 0x009896800000895d */ /* 0x004fea0003900000 */
[----:B------:R-:W2:Y:S02]  /*a340*/  @!P0 SYNCS.PHASECHK.TRANS64 P0, [R0+URZ+0x90], R9 ;  /* 0x00009009000085a7 */ /* 0x000ea400080010ff */
[----:B--2---:R-:W-:Y:S05]  /*a350*/  @!P0 BRA `(.L_x_195) ;  /* 0xfffffffc00f08947 */ /* 0x004fea000383ffff */
[----:B------:R-:W-:Y:S05]  /*a360*/  BRA `(.L_x_196) ;  /* 0xffffffb400ac7947 */ /* 0x000fea000383ffff */
.L_x_101:
[----:B------:R-:W-:Y:S07]  /*a370*/  MOV R0, UR21 ;  /* 0x0000001500007c02 */ /* 0x000fee0008000f00 */
.L_x_197:
[----:B-1----:R1:W2:Y:S02]  /*a380*/  SYNCS.PHASECHK.TRANS64.TRYWAIT P0, [R0+URZ+0x98], R9 ;  /* 0x00009809000075a7 */ /* 0x0022a400080011ff */
[----:B--2---:R-:W-:Y:S05]  /*a390*/  @!P0 NANOSLEEP.SYNCS 0x989680 ;  /* 0x009896800000895d */ /* 0x004fea0003900000 */
[----:B------:R-:W2:Y:S02]  /*a3a0*/  @!P0 SYNCS.PHASECHK.TRANS64 P0, [R0+URZ+0x98], R9 ;  /* 0x00009809000085a7 */ /* 0x000ea400080010ff */
[----:B--2---:R-:W-:Y:S05]  /*a3b0*/  @!P0 BRA `(.L_x_197) ;  /* 0xfffffffc00f08947 */ /* 0x004fea000383ffff */
[----:B------:R-:W-:Y:S05]  /*a3c0*/  BRA `(.L_x_198) ;  /* 0xffffffb800087947 */ /* 0x000fea000383ffff */
.L_x_103:
[----:B------:R-:W-:-:S07]  /*a3d0*/  MOV R0, UR21 ;  /* 0x0000001500007c02 */ /* 0x000fce0008000f00 */
.L_x_199:
[----:B-1----:R1:W3:Y:S02]  /*a3e0*/  SYNCS.PHASECHK.TRANS64.TRYWAIT P0, [R0+URZ+0x80], R2 ;  /* 0x00008002000075a7 */ /* 0x0022e400080011ff */
[----:B---3--:R-:W-:Y:S05]  /*a3f0*/  @!P0 NANOSLEEP.SYNCS 0x989680 ;  /* 0x009896800000895d */ /* 0x008fea0003900000 */
[----:B------:R-:W3:Y:S02]  /*a400*/  @!P0 SYNCS.PHASECHK.TRANS64 P0, [R0+URZ+0x80], R2 ;  /* 0x00008002000085a7 */ /* 0x000ee400080010ff */
[----:B---3--:R-:W-:Y:S05]  /*a410*/  @!P0 BRA `(.L_x_199) ;  /* 0xfffffffc00f08947 */ /* 0x008fea000383ffff */
[----:B------:R-:W-:Y:S05]  /*a420*/  BRA `(.L_x_200) ;  /* 0xffffffb800947947 */ /* 0x000fea000383ffff */
.L_x_104:
[----:B-1----:R-:W-:-:S07]  /*a430*/  MOV R0, UR21 ;  /* 0x0000001500007c02 */ /* 0x002fce0008000f00 */
.L_x_201:
[----:B-1----:R1:W3:Y:S02]  /*a440*/  SYNCS.PHASECHK.TRANS64.TRYWAIT P0, [R0+URZ+0x88], R2 ;  /* 0x00008802000075a7 */ /* 0x0022e400080011ff */
[----:B---3--:R-:W-:Y:S05]  /*a450*/  @!P0 NANOSLEEP.SYNCS 0x989680 ;  /* 0x009896800000895d */ /* 0x008fea0003900000 */
[----:B------:R-:W3:Y:S02]  /*a460*/  @!P0 SYNCS.PHASECHK.TRANS64 P0, [R0+URZ+0x88], R2 ;  /* 0x00008802000085a7 */ /* 0x000ee400080010ff */
[----:B---3--:R-:W-:Y:S05]  /*a470*/  @!P0 BRA `(.L_x_201) ;  /* 0xfffffffc00f08947 */ /* 0x008fea000383ffff */
[----:B------:R-:W-:Y:S05]  /*a480*/  BRA `(.L_x_202) ;  /* 0xffffffb800847947 */ /* 0x000fea000383ffff */
.L_x_105:
[----:B-1----:R-:W-:-:S07]  /*a490*/  MOV R0, UR21 ;  /* 0x0000001500007c02 */ /* 0x002fce0008000f00 */
.L_x_203:
[----:B-1----:R1:W3:Y:S02]  /*a4a0*/  SYNCS.PHASECHK.TRANS64.TRYWAIT P0, [R0+URZ+0x90], R2 ;  /* 0x00009002000075a7 */ /* 0x0022e400080011ff */
[----:B---3--:R-:W-:Y:S05]  /*a4b0*/  @!P0 NANOSLEEP.SYNCS 0x989680 ;  /* 0x009896800000895d */ /* 0x008fea0003900000 */
[----:B------:R-:W3:Y:S02]  /*a4c0*/  @!P0 SYNCS.PHASECHK.TRANS64 P0, [R0+URZ+0x90], R2 ;  /* 0x00009002000085a7 */ /* 0x000ee400080010ff */
[----:B---3--:R-:W-:Y:S05]  /*a4d0*/  @!P0 BRA `(.L_x_203) ;  /* 0xfffffffc00f08947 */ /* 0x008fea000383ffff */
[----:B------:R-:W-:Y:S05]  /*a4e0*/  BRA `(.L_x_204) ;  /* 0xffffffb800747947 */ /* 0x000fea000383ffff */
.L_x_107:
[----:B--2---:R2:W4:Y:S02]  /*a4f0*/  SYNCS.PHASECHK.TRANS64.TRYWAIT P0, [R3+URZ+0xb0], R0 ;  /* 0x0000b000030075a7 */ /* 0x00452400080011ff */
[----:B----4-:R-:W-:Y:S05]  /*a500*/  @!P0 NANOSLEEP.SYNCS 0x989680 ;  /* 0x009896800000895d */ /* 0x010fea0003900000 */
[----:B------:R-:W4:Y:S02]  /*a510*/  @!P0 SYNCS.PHASECHK.TRANS64 P0, [R3+URZ+0xb0], R0 ;  /* 0x0000b000030085a7 */ /* 0x000f2400080010ff */
[----:B----4-:R-:W-:Y:S05]  /*a520*/  @!P0 BRA `(.L_x_107) ;  /* 0xfffffffc00f08947 */ /* 0x010fea000383ffff */
[----:B------:R-:W-:Y:S05]  /*a530*/  BRA `(.L_x_205) ;  /* 0xffffffbc00487947 */ /* 0x000fea000383ffff */
.L_x_118:
[----:B-1----:R-:W-:Y:S04]  /*a540*/  MOV R2, UR43 ;  /* 0x0000002b00027c02 */ /* 0x002fe80008000f00 */
[----:B------:R1:W2:Y:S03]  /*a550*/  SYNCS.PHASECHK.TRANS64.TRYWAIT P0, [R2+URZ+0x60], R3 ;  /* 0x00006003020075a7 */ /* 0x0002a600080011ff */
[----:B--2---:R-:W-:Y:S05]  /*a560*/  @!P0 NANOSLEEP.SYNCS 0x989680 ;  /* 0x009896800000895d */ /* 0x004fea0003900000 */
[----:B------:R-:W2:Y:S02]  /*a570*/  @!P0 SYNCS.PHASECHK.TRANS64 P0, [R2+URZ+0x60], R3 ;  /* 0x00006003020085a7 */ /* 0x000ea400080010ff */
[----:B--2---:R-:W-:Y:S05]  /*a580*/  @!P0 BRA `(.L_x_118) ;  /* 0xfffffffc00ec8947 */ /* 0x004fea000383ffff */
[----:B------:R-:W-:Y:S05]  /*a590*/  BRA `(.L_x_117) ;  /* 0xffffffc8009c7947 */ /* 0x000fea000383ffff */
.L_x_120:
[----:B-1----:R1:W3:Y:S02]  /*a5a0*/  SYNCS.PHASECHK.TRANS64.TRYWAIT P1, [R72+URZ+0xd0], R0 ;  /* 0x0000d000480075a7 */ /* 0x0022e400080211ff */
[----:B---3--:R-:W-:Y:S05]  /*a5b0*/  @!P1 NANOSLEEP.SYNCS 0x989680 ;  /* 0x009896800000995d */ /* 0x008fea0003900000 */
[----:B------:R-:W3:Y:S02]  /*a5c0*/  @!P1 SYNCS.PHASECHK.TRANS64 P1, [R72+URZ+0xd0], R0 ;  /* 0x0000d000480095a7 */ /* 0x000ee400080210ff */
[----:B---3--:R-:W-:Y:S05]  /*a5d0*/  @!P1 BRA `(.L_x_120) ;  /* 0xfffffffc00f09947 */ /* 0x008fea000383ffff */
[----:B------:R-:W-:Y:S05]  /*a5e0*/  BRA `(.L_x_119) ;  /* 0xffffffc800c47947 */ /* 0x000fea000383ffff */
.L_x_129:
[----:B-1----:R1:W3:Y:S02]  /*a5f0*/  SYNCS.PHASECHK.TRANS64.TRYWAIT P0, [R2+URZ+0x60], R0 ;  /* 0x00006000020075a7 */ /* 0x0022e400080011ff */
[----:B---3--:R-:W-:Y:S05]  /*a600*/  @!P0 NANOSLEEP.SYNCS 0x989680 ;  /* 0x009896800000895d */ /* 0x008fea0003900000 */
[----:B------:R-:W3:Y:S02]  /*a610*/  @!P0 SYNCS.PHASECHK.TRANS64 P0, [R2+URZ+0x60], R0 ;  /* 0x00006000020085a7 */ /* 0x000ee400080010ff */
[----:B---3--:R-:W-:Y:S05]  /*a620*/  @!P0 BRA `(.L_x_129) ;  /* 0xfffffffc00f08947 */ /* 0x008fea000383ffff */
[----:B------:R-:W-:Y:S05]  /*a630*/  BRA `(.L_x_128) ;  /* 0xffffffd000f47947 */ /* 0x000fea000383ffff */
.L_x_137:
[----:B-1----:R1:W3:Y:S02]  /*a640*/  SYNCS.PHASECHK.TRANS64.TRYWAIT P0, [R0+URZ+0x60], R6 ;  /* 0x00006006000075a7 */ /* 0x0022e400080011ff */
[----:B---3--:R-:W-:Y:S05]  /*a650*/  @!P0 NANOSLEEP.SYNCS 0x989680 ;  /* 0x009896800000895d */ /* 0x008fea0003900000 */
[----:B------:R-:W3:Y:S02]  /*a660*/  @!P0 SYNCS.PHASECHK.TRANS64 P0, [R0+URZ+0x60], R6 ;  /* 0x00006006000085a7 */ /* 0x000ee400080010ff */
[----:B---3--:R-:W-:Y:S05]  /*a670*/  @!P0 BRA `(.L_x_137) ;  /* 0xfffffffc00f08947 */ /* 0x008fea000383ffff */
[----:B------:R-:W-:Y:S05]  /*a680*/  BRA `(.L_x_136) ;  /* 0xffffffdc004c7947 */ /* 0x000fea000383ffff */
.L_x_145:
[----:B-1----:R1:W3:Y:S02]  /*a690*/  SYNCS.PHASECHK.TRANS64.TRYWAIT P0, [R0+URZ+0x60], R5 ;  /* 0x00006005000075a7 */ /* 0x0022e400080011ff */
[----:B---3--:R-:W-:Y:S05]  /*a6a0*/  @!P0 NANOSLEEP.SYNCS 0x989680 ;  /* 0x009896800000895d */ /* 0x008fea0003900000 */
[----:B------:R-:W3:Y:S02]  /*a6b0*/  @!P0 SYNCS.PHASECHK.TRANS64 P0, [R0+URZ+0x60], R5 ;  /* 0x00006005000085a7 */ /* 0x000ee400080010ff */
[----:B---3--:R-:W-:Y:S05]  /*a6c0*/  @!P0 BRA `(.L_x_145) ;  /* 0xfffffffc00f08947 */ /* 0x008fea000383ffff */
[----:B------:R-:W-:Y:S05]  /*a6d0*/  BRA `(.L_x_144) ;  /* 0xffffffe400a47947 */ /* 0x000fea000383ffff */
        .weak           $__internal_0_$__cuda_sm10x_tcgen05_guardrail_trap_col_being_dealloced_not_returned_by_alloc
        .type           $__internal_0_$__cuda_sm10x_tcgen05_guardrail_trap_col_being_dealloced_not_returned_by_alloc,@function
        .size           $__internal_0_$__cuda_sm10x_tcgen05_guardrail_trap_col_being_dealloced_not_returned_by_alloc,($__internal_1_$__cuda_sm10x_tcgen05_guardrail_trap_phase_invalid_during_alloc - $__internal_0_$__cuda_sm10x_tcgen05_guardrail_trap_col_being_dealloced_not_returned_by_alloc)
$__internal_0_$__cuda_sm10x_tcgen05_guardrail_trap_col_being_dealloced_not_returned_by_alloc:
[----:B------:R-:W-:Y:S05]  /*a6e0*/  BPT.TRAP 0x1 ;  /* 0x000000040000795c */ /* 0x000fea0000300000 */
[----:B------:R-:W-:-:S04]  /*a6f0*/  HFMA2 R3, -RZ, RZ, 0, 0 ;  /* 0x00000000ff037431 */ /* 0x000fc800000001ff */
[----:B------:R-:W-:Y:S05]  /*a700*/  RET.REL.NODEC R2 `(_ZN7cutlass13device_kernelINS_4gemm6kernel13GemmUniversalIN4cute5tupleIJiiiiEEENS1_10collective13CollectiveMmaINS1_35MainloopSm100TmaUmmaWarpSpecializedILi6ELi2ELi4ENS5_IJNS4_1CILi4EEESB_NSA_ILi1EEEEEEEENS5_IJNSA_ILi128EEESF_NSA_ILi64EEEEEENS_10tfloat32_tENS5_IJlSC_lEEESI_SJ_NS4_8TiledMMAINS4_8MMA_AtomIJNS4_23SM100_MMA_TF32_2x1SM_SSISI_SI_fLi128ELi128ELNS4_4UMMA5MajorE0ELSO_0ELNSN_7ScaleInE0ELSP_0EEEEEENS4_6LayoutINS5_IJSC_SC_SC_EEENS5_IJNSA_ILi0EEESU_SU_EEEEENS5_IJNS4_10UnderscoreESX_SX_EEEEENS4_28SM100_TMA_2SM_LOAD_MULTICASTENS4_14ComposedLayoutINS4_7SwizzleILi3ELi4ELi3EEENS4_18smem_ptr_flag_bitsILi32EEENSS_INS5_IJNSA_ILi8EEENSA_ILi32EEEEEENS5_IJS17_SC_EEEEEEEvNS4_8identityES10_S1B_vS1C_EENS_8epilogue10collective18CollectiveEpilogueINS1E_23Sm100TmaWarpSpecializedILi4ELi2ELi16ELb1ELb0EEEJNS5_IJSG_SF_SG_EEENS5_IJNSS_ISG_SC_EENSS_INS5_IJNSA_ILi16EEENSA_ILi2EEEEEENS5_IJSC_SG_EEEEEEEESI_SJ_SI_SJ_NS1E_6fusion15FusionCallbacksIS1I_NS1R_17LinearCombinationISI_fSI_fLNS_15FloatRoundStyleE2EEES1J_S1Q_JEEENS4_5SM1004TMEM4LOAD26SM100_TMEM_LOAD_32dp32b16xENS4_13SM90_TMA_LOADENS11_INS12_ILi2ELi4ELi3EEES15_NSS_INS5_IJS16_S1L_EEENS5_IJS1L_SC_EEEEEEENS4_39AutoVectorizingCopyWithAssumedAlignmentILi128EEENS4_14SM90_TMA_STOREES26_S28_S28_EEEvvEEEEvNT_6ParamsE) ;  /* 0xffffff58023c7950 */ /* 0x000fea0003c3ffff */
        .weak           $__internal_1_$__cuda_sm10x_tcgen05_guardrail_trap_phase_invalid_during_alloc
        .type           $__internal_1_$__cuda_sm10x_tcgen05_guardrail_trap_phase_invalid_during_alloc,@function
        .size           $__internal_1_$__cuda_sm10x_tcgen05_guardrail_trap_phase_invalid_during_alloc,($__internal_2_$__cuda_sm10x_tcgen05_guardrail_trap_unallocated_columns_being_dealloced - $__internal_1_$__cuda_sm10x_tcgen05_guardrail_trap_phase_invalid_during_alloc)
$__internal_1_$__cuda_sm10x_tcgen05_guardrail_trap_phase_invalid_during_alloc:
[----:B------:R-:W-:Y:S05]  /*a710*/  BPT.TRAP 0x1 ;  /* 0x000000040000795c */ /* 0x000fea0000300000 */
[----:B------:R-:W-:-:S04]  /*a720*/  MOV R5, 0x0 ;  /* 0x0000000000057802 */ /* 0x000fc80000000f00 */
[----:B------:R-:W-:Y:S05]  /*a730*/  RET.REL.NODEC R4 `(_ZN7cutlass13device_kernelINS_4gemm6kernel13GemmUniversalIN4cute5tupleIJiiiiEEENS1_10collective13CollectiveMmaINS1_35MainloopSm100TmaUmmaWarpSpecializedILi6ELi2ELi4ENS5_IJNS4_1CILi4EEESB_NSA_ILi1EEEEEEEENS5_IJNSA_ILi128EEESF_NSA_ILi64EEEEEENS_10tfloat32_tENS5_IJlSC_lEEESI_SJ_NS4_8TiledMMAINS4_8MMA_AtomIJNS4_23SM100_MMA_TF32_2x1SM_SSISI_SI_fLi128ELi128ELNS4_4UMMA5MajorE0ELSO_0ELNSN_7ScaleInE0ELSP_0EEEEEENS4_6LayoutINS5_IJSC_SC_SC_EEENS5_IJNSA_ILi0EEESU_SU_EEEEENS5_IJNS4_10UnderscoreESX_SX_EEEEENS4_28SM100_TMA_2SM_LOAD_MULTICASTENS4_14ComposedLayoutINS4_7SwizzleILi3ELi4ELi3EEENS4_18smem_ptr_flag_bitsILi32EEENSS_INS5_IJNSA_ILi8EEENSA_ILi32EEEEEENS5_IJS17_SC_EEEEEEEvNS4_8identityES10_S1B_vS1C_EENS_8epilogue10collective18CollectiveEpilogueINS1E_23Sm100TmaWarpSpecializedILi4ELi2ELi16ELb1ELb0EEEJNS5_IJSG_SF_SG_EEENS5_IJNSS_ISG_SC_EENSS_INS5_IJNSA_ILi16EEENSA_ILi2EEEEEENS5_IJSC_SG_EEEEEEEESI_SJ_SI_SJ_NS1E_6fusion15FusionCallbacksIS1I_NS1R_17LinearCombinationISI_fSI_fLNS_15FloatRoundStyleE2EEES1J_S1Q_JEEENS4_5SM1004TMEM4LOAD26SM100_TMEM_LOAD_32dp32b16xENS4_13SM90_TMA_LOADENS11_INS12_ILi2ELi4ELi3EEES15_NSS_INS5_IJS16_S1L_EEENS5_IJS1L_SC_EEEEEEENS4_39AutoVectorizingCopyWithAssumedAlignmentILi128EEENS4_14SM90_TMA_STOREES26_S28_S28_EEEvvEEEEvNT_6ParamsE) ;  /* 0xffffff5804307950 */ /* 0x000fea0003c3ffff */
        .weak           $__internal_2_$__cuda_sm10x_tcgen05_guardrail_trap_unallocated_columns_being_dealloced
        .type           $__internal_2_$__cuda_sm10x_tcgen05_guardrail_trap_unallocated_columns_being_dealloced,@function
        .size           $__internal_2_$__cuda_sm10x_tcgen05_guardrail_trap_unallocated_columns_being_dealloced,(.L_x_207 - $__internal_2_$__cuda_sm10x_tcgen05_guardrail_trap_unallocated_columns_being_dealloced)
$__internal_2_$__cuda_sm10x_tcgen05_guardrail_trap_unallocated_columns_being_dealloced:
[----:B------:R-:W-:Y:S05]  /*a740*/  BPT.TRAP 0x1 ;  /* 0x000000040000795c */ /* 0x000fea0000300000 */
[----:B------:R-:W-:-:S04]  /*a750*/  HFMA2 R3, -RZ, RZ, 0, 0 ;  /* 0x00000000ff037431 */ /* 0x000fc800000001ff */
[----:B------:R-:W-:Y:S05]  /*a760*/  RET.REL.NODEC R2 `(_ZN7cutlass13device_kernelINS_4gemm6kernel13GemmUniversalIN4cute5tupleIJiiiiEEENS1_10collective13CollectiveMmaINS1_35MainloopSm100TmaUmmaWarpSpecializedILi6ELi2ELi4ENS5_IJNS4_1CILi4EEESB_NSA_ILi1EEEEEEEENS5_IJNSA_ILi128EEESF_NSA_ILi64EEEEEENS_10tfloat32_tENS5_IJlSC_lEEESI_SJ_NS4_8TiledMMAINS4_8MMA_AtomIJNS4_23SM100_MMA_TF32_2x1SM_SSISI_SI_fLi128ELi128ELNS4_4UMMA5MajorE0ELSO_0ELNSN_7ScaleInE0ELSP_0EEEEEENS4_6LayoutINS5_IJSC_SC_SC_EEENS5_IJNSA_ILi0EEESU_SU_EEEEENS5_IJNS4_10UnderscoreESX_SX_EEEEENS4_28SM100_TMA_2SM_LOAD_MULTICASTENS4_14ComposedLayoutINS4_7SwizzleILi3ELi4ELi3EEENS4_18smem_ptr_flag_bitsILi32EEENSS_INS5_IJNSA_ILi8EEENSA_ILi32EEEEEENS5_IJS17_SC_EEEEEEEvNS4_8identityES10_S1B_vS1C_EENS_8epilogue10collective18CollectiveEpilogueINS1E_23Sm100TmaWarpSpecializedILi4ELi2ELi16ELb1ELb0EEEJNS5_IJSG_SF_SG_EEENS5_IJNSS_ISG_SC_EENSS_INS5_IJNSA_ILi16EEENSA_ILi2EEEEEENS5_IJSC_SG_EEEEEEEESI_SJ_SI_SJ_NS1E_6fusion15FusionCallbacksIS1I_NS1R_17LinearCombinationISI_fSI_fLNS_15FloatRoundStyleE2EEES1J_S1Q_JEEENS4_5SM1004TMEM4LOAD26SM100_TMEM_LOAD_32dp32b16xENS4_13SM90_TMA_LOADENS11_INS12_ILi2ELi4ELi3EEES15_NSS_INS5_IJS16_S1L_EEENS5_IJS1L_SC_EEEEEEENS4_39AutoVectorizingCopyWithAssumedAlignmentILi128EEENS4_14SM90_TMA_STOREES26_S28_S28_EEEvvEEEEvNT_6ParamsE) ;  /* 0xffffff5802247950 */ /* 0x000fea0003c3ffff */
.L_x_206:
[----:B------:R-:W-:-:S00]  /*a770*/  BRA `(.L_x_206) ;  /* 0xfffffffc00fc7947 */ /* 0x000fc0000383ffff */
[----:B------:R-:W-:-:S00]  /*a780*/  NOP ;  /* 0x0000000000007918 */ /* 0x000fc00000000000 */
[----:B------:R-:W-:-:S00]  /*a790*/  NOP ;  /* 0x0000000000007918 */ /* 0x000fc00000000000 */
[----:B------:R-:W-:-:S00]  /*a7a0*/  NOP ;  /* 0x0000000000007918 */ /* 0x000fc00000000000 */
[----:B------:R-:W-:-:S00]  /*a7b0*/  NOP ;  /* 0x0000000000007918 */ /* 0x000fc00000000000 */
[----:B------:R-:W-:-:S00]  /*a7c0*/  NOP ;  /* 0x0000000000007918 */ /* 0x000fc00000000000 */
[----:B------:R-:W-:-:S00]  /*a7d0*/  NOP ;  /* 0x0000000000007918 */ /* 0x000fc00000000000 */
[----:B------:R-:W-:-:S00]  /*a7e0*/  NOP ;  /* 0x0000000000007918 */ /* 0x000fc00000000000 */
[----:B------:R-:W-:-:S00]  /*a7f0*/  NOP ;  /* 0x0000000000007918 */ /* 0x000fc00000000000 */
.L_x_207:


//--------------------- .nv.global.init           --------------------------
	.section	.nv.global.init,"aw",@progbits
.nv.global.init:
	.type		$str$27,@object
	.size		$str$27,($str$28 - $str$27)
$str$27:
        /*0000*/ 	.byte	0x28, 0x61, 0x64, 0x64, 0x72, 0x65, 0x73, 0x73, 0x20, 0x26, 0x20, 0x6d, 0x61, 0x73, 0x6b, 0x29
        /*0010*/ 	.byte	0x20, 0x3d, 0x3d, 0x20, 0x30, 0x00
	.type		$str$28,@object
	.size		$str$28,($str$26 - $str$28)
$str$28:
        /*0016*/ 	.byte	0x2f, 0x74, 0x6d, 0x70, 0x2f, 0x63, 0x75, 0x74, 0x6c, 0x61, 0x73, 0x73, 0x5f, 0x73, 0x77, 0x65
        /*0026*/ 	.byte	0x65, 0x70, 0x5f, 0x73, 0x72, 0x63, 0x2f, 0x69, 0x6e, 0x63, 0x6c, 0x75, 0x64, 0x65, 0x2f, 0x63
        /*0036*/ 	.byte	0x75, 0x74, 0x65, 0x2f, 0x70, 0x6f, 0x69, 0x6e, 0x74, 0x65, 0x72, 0x5f, 0x66, 0x6c, 0x61, 0x67
        /*0046*/ 	.byte	0x67, 0x65, 0x64, 0x2e, 0x68, 0x70, 0x70, 0x00
	.type		$str$26,@object
	.size		$str$26,($str$25 - $str$26)
$str$26:
        /*004e*/ 	.byte	0x2f, 0x74, 0x6d, 0x70, 0x2f, 0x63, 0x75, 0x74, 0x6c, 0x61, 0x73, 0x73, 0x5f, 0x73, 0x77, 0x65
        /*005e*/ 	.byte	0x65, 0x70, 0x5f, 0x73, 0x72, 0x63, 0x2f, 0x69, 0x6e, 0x63, 0x6c, 0x75, 0x64, 0x65, 0x2f, 0x63
        /*006e*/ 	.byte	0x75, 0x74, 0x65, 0x2f, 0x61, 0x74, 0x6f, 0x6d, 0x2f, 0x63, 0x6f, 0x70, 0x79, 0x5f, 0x74, 0x72
        /*007e*/ 	.byte	0x61, 0x69, 0x74, 0x73, 0x5f, 0x73, 0x6d, 0x31, 0x30, 0x30, 0x2e, 0x68, 0x70, 0x70, 0x00
	.type		$str$25,@object
	.size		$str$25,(__unnamed_1 - $str$25)
$str$25:
        /*008d*/ 	.byte	0x28, 0x28, 0x75, 0x69, 0x6e, 0x74, 0x33, 0x32, 0x5f, 0x74, 0x28, 0x74, 0x68, 0x72, 0x65, 0x61
        /*009d*/ 	.byte	0x64, 0x49, 0x64, 0x78, 0x2e, 0x78, 0x29, 0x20, 0x2f, 0x20, 0x33, 0x32, 0x29, 0x20, 0x25, 0x20
        /*00ad*/ 	.byte	0x34, 0x29, 0x20, 0x3d, 0x3d, 0x20, 0x28, 0x28, 0x28, 0x74, 0x6d, 0x65, 0x6d, 0x5f, 0x61, 0x64
        /*00bd*/ 	.byte	0x64, 0x72, 0x20, 0x3e, 0x3e, 0x20, 0x31, 0x36, 0x29, 0x20, 0x2f, 0x20, 0x33, 0x32, 0x29, 0x20
        /*00cd*/ 	.byte	0x25, 0x20, 0x34, 0x29, 0x00
	.type		__unnamed_1,@object
	.size		__unnamed_1,(__unnamed_2 - __unnamed_1)
__unnamed_1:
        /*00d2*/ 	.byte	0x61, 0x75, 0x74, 0x6f, 0x20, 0x63, 0x75, 0x74, 0x65, 0x3a, 0x3a, 0x61, 0x73, 0x5f, 0x70, 0x6f
        /* <DEDUP_REMOVED lines=24> */
        /*0262*/ 	.byte	0x43, 0x3c, 0x32, 0x30, 0x34, 0x38, 0x3e, 0x3e, 0x3e, 0x3e, 0x5d, 0x00
	.type		__unnamed_2,@object
	.size		__unnamed_2,(.L_2 - __unnamed_2)
__unnamed_2:
        /* <DEDUP_REMOVED lines=42> */
        /*050e*/ 	.byte	0x3e, 0x5d, 0x00
.L_2:


//--------------------- .nv.shared._ZN7cutlass13device_kernelINS_4gemm6kernel13GemmUniversalIN4cute5tupleIJiiiiEEENS1_10collective13CollectiveMmaINS1_35MainloopSm100TmaUmmaWarpSpecializedILi6ELi2ELi4ENS5_IJNS4_1CILi4EEESB_NSA_ILi1EEEEEEEENS5_IJNSA_ILi128EEESF_NSA_ILi64EEEEEENS_10tfloat32_tENS5_IJlSC_lEEESI_SJ_NS4_8TiledMMAINS4_8MMA_AtomIJNS4_23SM100_MMA_TF32_2x1SM_SSISI_SI_fLi128ELi128ELNS4_4UMMA5MajorE0ELSO_0ELNSN_7ScaleInE0ELSP_0EEEEEENS4_6LayoutINS5_IJSC_SC_SC_EEENS5_IJNSA_ILi0EEESU_SU_EEEEENS5_IJNS4_10UnderscoreESX_SX_EEEEENS4_28SM100_TMA_2SM_LOAD_MULTICASTENS4_14ComposedLayoutINS4_7SwizzleILi3ELi4ELi3EEENS4_18smem_ptr_flag_bitsILi32EEENSS_INS5_IJNSA_ILi8EEENSA_ILi32EEEEEENS5_IJS17_SC_EEEEEEEvNS4_8identityES10_S1B_vS1C_EENS_8epilogue10collective18CollectiveEpilogueINS1E_23Sm100TmaWarpSpecializedILi4ELi2ELi16ELb1ELb0EEEJNS5_IJSG_SF_SG_EEENS5_IJNSS_ISG_SC_EENSS_INS5_IJNSA_ILi16EEENSA_ILi2EEEEEENS5_IJSC_SG_EEEEEEEESI_SJ_SI_SJ_NS1E_6fusion15FusionCallbacksIS1I_NS1R_17LinearCombinationISI_fSI_fLNS_15FloatRoundStyleE2EEES1J_S1Q_JEEENS4_5SM1004TMEM4LOAD26SM100_TMEM_LOAD_32dp32b16xENS4_13SM90_TMA_LOADENS11_INS12_ILi2ELi4ELi3EEES15_NSS_INS5_IJS16_S1L_EEENS5_IJS1L_SC_EEEEEEENS4_39AutoVectorizingCopyWithAssumedAlignmentILi128EEENS4_14SM90_TMA_STOREES26_S28_S28_EEEvvEEEEvNT_6ParamsE --------------------------
	.section	.nv.shared._ZN7cutlass13device_kernelINS_4gemm6kernel13GemmUniversalIN4cute5tupleIJiiiiEEENS1_10collective13CollectiveMmaINS1_35MainloopSm100TmaUmmaWarpSpecializedILi6ELi2ELi4ENS5_IJNS4_1CILi4EEESB_NSA_ILi1EEEEEEEENS5_IJNSA_ILi128EEESF_NSA_ILi64EEEEEENS_10tfloat32_tENS5_IJlSC_lEEESI_SJ_NS4_8TiledMMAINS4_8MMA_AtomIJNS4_23SM100_MMA_TF32_2x1SM_SSISI_SI_fLi128ELi128ELNS4_4UMMA5MajorE0ELSO_0ELNSN_7ScaleInE0ELSP_0EEEEEENS4_6LayoutINS5_IJSC_SC_SC_EEENS5_IJNSA_ILi0EEESU_SU_EEEEENS5_IJNS4_10UnderscoreESX_SX_EEEEENS4_28SM100_TMA_2SM_LOAD_MULTICASTENS4_14ComposedLayoutINS4_7SwizzleILi3ELi4ELi3EEENS4_18smem_ptr_flag_bitsILi32EEENSS_INS5_IJNSA_ILi8EEENSA_ILi32EEEEEENS5_IJS17_SC_EEEEEEEvNS4_8identityES10_S1B_vS1C_EENS_8epilogue10collective18CollectiveEpilogueINS1E_23Sm100TmaWarpSpecializedILi4ELi2ELi16ELb1ELb0EEEJNS5_IJSG_SF_SG_EEENS5_IJNSS_ISG_SC_EENSS_INS5_IJNSA_ILi16EEENSA_ILi2EEEEEENS5_IJSC_SG_EEEEEEEESI_SJ_SI_SJ_NS1E_6fusion15FusionCallbacksIS1I_NS1R_17LinearCombinationISI_fSI_fLNS_15FloatRoundStyleE2EEES1J_S1Q_JEEENS4_5SM1004TMEM4LOAD26SM100_TMEM_LOAD_32dp32b16xENS4_13SM90_TMA_LOADENS11_INS12_ILi2ELi4ELi3EEES15_NSS_INS5_IJS16_S1L_EEENS5_IJS1L_SC_EEEEEEENS4_39AutoVectorizingCopyWithAssumedAlignmentILi128EEENS4_14SM90_TMA_STOREES26_S28_S28_EEEvvEEEEvNT_6ParamsE,"aw",@nobits
	.sectionflags	@""
	.align	16
	.zero		1024


//--------------------- .nv.shared.reserved.0     --------------------------
	.section	.nv.shared.reserved.0,"aw",@nobits
	.weak		__nv_reservedSMEM_offset_0_alias
	.size		__nv_reservedSMEM_offset_0_alias, 0, 64
	.other		__nv_reservedSMEM_offset_0_alias,@"STO_CUDA_RESERVED_SHARED STV_DEFAULT"
__nv_reservedSMEM_offset_0_alias:
	.zero		0
.nv.shared.reserved.0:
	.zero		64
	.weak		__nv_reservedSMEM_tcgen05_partition
	.type		__nv_reservedSMEM_tcgen05_partition,@object
	.size		__nv_reservedSMEM_tcgen05_partition,(.L_0 - __nv_reservedSMEM_tcgen05_partition)
__nv_reservedSMEM_tcgen05_partition:
	.zero		32
.L_0:


//--------------------- .nv.global                --------------------------
	.section	.nv.global,"aw",@nobits
.nv.global:
	.type		_ZN40_INTERNAL_0327c1f1_4_k_cu_6368fa07_337044cute1_E,@object
	.size		_ZN40_INTERNAL_0327c1f1_4_k_cu_6368fa07_337044cute1_E,(_ZN40_INTERNAL_0327c1f1_4_k_cu_6368fa07_337044cuda3std3__45__cpo6cbeginE - _ZN40_INTERNAL_0327c1f1_4_k_cu_6368fa07_337044cute1_E)
_ZN40_INTERNAL_0327c1f1_4_k_cu_6368fa07_337044cute1_E:
	.zero		1
	.type		_ZN40_INTERNAL_0327c1f1_4_k_cu_6368fa07_337044cuda3std3__45__cpo6cbeginE,@object
	.size		_ZN40_INTERNAL_0327c1f1_4_k_cu_6368fa07_337044cuda3std3__45__cpo6cbeginE,(_ZN40_INTERNAL_0327c1f1_4_k_cu_6368fa07_337044cuda3std3__48in_placeE - _ZN40_INTERNAL_0327c1f1_4_k_cu_6368fa07_337044cuda3std3__45__cpo6cbeginE)
_ZN40_INTERNAL_0327c1f1_4_k_cu_6368fa07_337044cuda3std3__45__cpo6cbeginE:
	.zero		1
	.type		_ZN40_INTERNAL_0327c1f1_4_k_cu_6368fa07_337044cuda3std3__48in_placeE,@object
	.size		_ZN40_INTERNAL_0327c1f1_4_k_cu_6368fa07_337044cuda3std3__48in_placeE,(_ZN40_INTERNAL_0327c1f1_4_k_cu_6368fa07_337044cuda3std6ranges3__45__cpo9iter_moveE - _ZN40_INTERNAL_0327c1f1_4_k_cu_6368fa07_337044cuda3std3__48in_placeE)
_ZN40_INTERNAL_0327c1f1_4_k_cu_6368fa07_337044cuda3std3__48in_placeE:
	.zero		1
	.type		_ZN40_INTERNAL_0327c1f1_4_k_cu_6368fa07_337044cuda3std6ranges3__45__cpo9iter_moveE,@object
	.size		_ZN40_INTERNAL_0327c1f1_4_k_cu_6368fa07_337044cuda3std6ranges3__45__cpo9iter_moveE,(_ZN40_INTERNAL_0327c1f1_4_k_cu_6368fa07_337044cuda3std3__45__cpo5beginE - _ZN40_INTERNAL_0327c1f1_4_k_cu_6368fa07_337044cuda3std6ranges3__45__cpo9iter_moveE)
_ZN40_INTERNAL_0327c1f1_4_k_cu_6368fa07_337044cuda3std6ranges3__45__cpo9iter_moveE:
	.zero		1
	.type		_ZN40_INTERNAL_0327c1f1_4_k_cu_6368fa07_337044cuda3std3__45__cpo5beginE,@object
	.size		_ZN40_INTERNAL_0327c1f1_4_k_cu_6368fa07_337044cuda3std3__45__cpo5beginE,(_ZN40_INTERNAL_0327c1f1_4_k_cu_6368fa07_337044cuda3std3__442_GLOBAL__N__0327c1f1_4_k_cu_6368fa07_337046ignoreE - _ZN40_INTERNAL_0327c1f1_4_k_cu_6368fa07_337044cuda3std3__45__cpo5beginE)
_ZN40_INTERNAL_0327c1f1_4_k_cu_6368fa07_337044cuda3std3__45__cpo5beginE:
	.zero		1
	.type		_ZN40_INTERNAL_0327c1f1_4_k_cu_6368fa07_337044cuda3std3__442_GLOBAL__N__0327c1f1_4_k_cu_6368fa07_337046ignoreE,@object
	.size		_ZN40_INTERNAL_0327c1f1_4_k_cu_6368fa07_337044cuda3std3__442_GLOBAL__N__0327c1f1_4_k_cu_6368fa07_337046ignoreE,(_ZN40_INTERNAL_0327c1f1_4_k_cu_6368fa07_337044cute7productE - _ZN40_INTERNAL_0327c1f1_4_k_cu_6368fa07_337044cuda3std3__442_GLOBAL__N__0327c1f1_4_k_cu_6368fa07_337046ignoreE)
_ZN40_INTERNAL_0327c1f1_4_k_cu_6368fa07_337044cuda3std3__442_GLOBAL__N__0327c1f1_4_k_cu_6368fa07_337046ignoreE:
	.zero		1
	.type		_ZN40_INTERNAL_0327c1f1_4_k_cu_6368fa07_337044cute7productE,@object
	.size		_ZN40_INTERNAL_0327c1f1_4_k_cu_6368fa07_337044cute7productE,(_ZN40_INTERNAL_0327c1f1_4_k_cu_6368fa07_337044cuda3std3__45__cpo3endE - _ZN40_INTERNAL_0327c1f1_4_k_cu_6368fa07_337044cute7productE)
_ZN40_INTERNAL_0327c1f1_4_k_cu_6368fa07_337044cute7productE:
	.zero		1
	.type		_ZN40_INTERNAL_0327c1f1_4_k_cu_6368fa07_337044cuda3std3__45__cpo3endE,@object
	.size		_ZN40_INTERNAL_0327c1f1_4_k_cu_6368fa07_337044cuda3std3__45__cpo3endE,(_ZN40_INTERNAL_0327c1f1_4_k_cu_6368fa07_337044cuda3std3__419piecewise_constructE - _ZN40_INTERNAL_0327c1f1_4_k_cu_6368fa07_337044cuda3std3__45__cpo3endE)
_ZN40_INTERNAL_0327c1f1_4_k_cu_6368fa07_337044cuda3std3__45__cpo3endE:
	.zero		1
	.type		_ZN40_INTERNAL_0327c1f1_4_k_cu_6368fa07_337044cuda3std3__419piecewise_constructE,@object
	.size		_ZN40_INTERNAL_0327c1f1_4_k_cu_6368fa07_337044cuda3std3__419piecewise_constructE,(_ZN40_INTERNAL_0327c1f1_4_k_cu_6368fa07_337044cuda3std3__45__cpo4cendE - _ZN40_INTERNAL_0327c1f1_4_k_cu_6368fa07_337044cuda3std3__419piecewise_constructE)
_ZN40_INTERNAL_0327c1f1_4_k_cu_6368fa07_337044cuda3std3__419piecewise_constructE:
	.zero		1
	.type		_ZN40_INTERNAL_0327c1f1_4_k_cu_6368fa07_337044cuda3std3__45__cpo4cendE,@object
	.size		_ZN40_INTERNAL_0327c1f1_4_k_cu_6368fa07_337044cuda3std3__45__cpo4cendE,(_ZN40_INTERNAL_0327c1f1_4_k_cu_6368fa07_337044cuda3std6ranges3__45__cpo4swapE - _ZN40_INTERNAL_0327c1f1_4_k_cu_6368fa07_337044cuda3std3__45__cpo4cendE)
_ZN40_INTERNAL_0327c1f1_4_k_cu_6368fa07_337044cuda3std3__45__cpo4cendE:
	.zero		1
	.type		_ZN40_INTERNAL_0327c1f1_4_k_cu_6368fa07_337044cuda3std6ranges3__45__cpo4swapE,@object
	.size		_ZN40_INTERNAL_0327c1f1_4_k_cu_6368fa07_337044cuda3std6ranges3__45__cpo4swapE,(.L_10 - _ZN40_INTERNAL_0327c1f1_4_k_cu_6368fa07_337044cuda3std6ranges3__45__cpo4swapE)
_ZN40_INTERNAL_0327c1f1_4_k_cu_6368fa07_337044cuda3std6ranges3__45__cpo4swapE:
	.zero		1
.L_10:


//--------------------- .nv.constant0._ZN7cutlass13device_kernelINS_4gemm6kernel13GemmUniversalIN4cute5tupleIJiiiiEEENS1_10collective13CollectiveMmaINS1_35MainloopSm100TmaUmmaWarpSpecializedILi6ELi2ELi4ENS5_IJNS4_1CILi4EEESB_NSA_ILi1EEEEEEEENS5_IJNSA_ILi128EEESF_NSA_ILi64EEEEEENS_10tfloat32_tENS5_IJlSC_lEEESI_SJ_NS4_8TiledMMAINS4_8MMA_AtomIJNS4_23SM100_MMA_TF32_2x1SM_SSISI_SI_fLi128ELi128ELNS4_4UMMA5MajorE0ELSO_0ELNSN_7ScaleInE0ELSP_0EEEEEENS4_6LayoutINS5_IJSC_SC_SC_EEENS5_IJNSA_ILi0EEESU_SU_EEEEENS5_IJNS4_10UnderscoreESX_SX_EEEEENS4_28SM100_TMA_2SM_LOAD_MULTICASTENS4_14ComposedLayoutINS4_7SwizzleILi3ELi4ELi3EEENS4_18smem_ptr_flag_bitsILi32EEENSS_INS5_IJNSA_ILi8EEENSA_ILi32EEEEEENS5_IJS17_SC_EEEEEEEvNS4_8identityES10_S1B_vS1C_EENS_8epilogue10collective18CollectiveEpilogueINS1E_23Sm100TmaWarpSpecializedILi4ELi2ELi16ELb1ELb0EEEJNS5_IJSG_SF_SG_EEENS5_IJNSS_ISG_SC_EENSS_INS5_IJNSA_ILi16EEENSA_ILi2EEEEEENS5_IJSC_SG_EEEEEEEESI_SJ_SI_SJ_NS1E_6fusion15FusionCallbacksIS1I_NS1R_17LinearCombinationISI_fSI_fLNS_15FloatRoundStyleE2EEES1J_S1Q_JEEENS4_5SM1004TMEM4LOAD26SM100_TMEM_LOAD_32dp32b16xENS4_13SM90_TMA_LOADENS11_INS12_ILi2ELi4ELi3EEES15_NSS_INS5_IJS16_S1L_EEENS5_IJS1L_SC_EEEEEEENS4_39AutoVectorizingCopyWithAssumedAlignmentILi128EEENS4_14SM90_TMA_STOREES26_S28_S28_EEEvvEEEEvNT_6ParamsE --------------------------
	.section	.nv.constant0._ZN7cutlass13device_kernelINS_4gemm6kernel13GemmUniversalIN4cute5tupleIJiiiiEEENS1_10collective13CollectiveMmaINS1_35MainloopSm100TmaUmmaWarpSpecializedILi6ELi2ELi4ENS5_IJNS4_1CILi4EEESB_NSA_ILi1EEEEEEEENS5_IJNSA_ILi128EEESF_NSA_ILi64EEEEEENS_10tfloat32_tENS5_IJlSC_lEEESI_SJ_NS4_8TiledMMAINS4_8MMA_AtomIJNS4_23SM100_MMA_TF32_2x1SM_SSISI_SI_fLi128ELi128ELNS4_4UMMA5MajorE0ELSO_0ELNSN_7ScaleInE0ELSP_0EEEEEENS4_6LayoutINS5_IJSC_SC_SC_EEENS5_IJNSA_ILi0EEESU_SU_EEEEENS5_IJNS4_10UnderscoreESX_SX_EEEEENS4_28SM100_TMA_2SM_LOAD_MULTICASTENS4_14ComposedLayoutINS4_7SwizzleILi3ELi4ELi3EEENS4_18smem_ptr_flag_bitsILi32EEENSS_INS5_IJNSA_ILi8EEENSA_ILi32EEEEEENS5_IJS17_SC_EEEEEEEvNS4_8identityES10_S1B_vS1C_EENS_8epilogue10collective18CollectiveEpilogueINS1E_23Sm100TmaWarpSpecializedILi4ELi2ELi16ELb1ELb0EEEJNS5_IJSG_SF_SG_EEENS5_IJNSS_ISG_SC_EENSS_INS5_IJNSA_ILi16EEENSA_ILi2EEEEEENS5_IJSC_SG_EEEEEEEESI_SJ_SI_SJ_NS1E_6fusion15FusionCallbacksIS1I_NS1R_17LinearCombinationISI_fSI_fLNS_15FloatRoundStyleE2EEES1J_S1Q_JEEENS4_5SM1004TMEM4LOAD26SM100_TMEM_LOAD_32dp32b16xENS4_13SM90_TMA_LOADENS11_INS12_ILi2ELi4ELi3EEES15_NSS_INS5_IJS16_S1L_EEENS5_IJS1L_SC_EEEEEEENS4_39AutoVectorizingCopyWithAssumedAlignmentILi128EEENS4_14SM90_TMA_STOREES26_S28_S28_EEEvvEEEEvNT_6ParamsE,"a",@progbits
	.sectionflags	@""
	.align	4
.nv.constant0._ZN7cutlass13device_kernelINS_4gemm6kernel13GemmUniversalIN4cute5tupleIJiiiiEEENS1_10collective13CollectiveMmaINS1_35MainloopSm100TmaUmmaWarpSpecializedILi6ELi2ELi4ENS5_IJNS4_1CILi4EEESB_NSA_ILi1EEEEEEEENS5_IJNSA_ILi128EEESF_NSA_ILi64EEEEEENS_10tfloat32_tENS5_IJlSC_lEEESI_SJ_NS4_8TiledMMAINS4_8MMA_AtomIJNS4_23SM100_MMA_TF32_2x1SM_SSISI_SI_fLi128ELi128ELNS4_4UMMA5MajorE0ELSO_0ELNSN_7ScaleInE0ELSP_0EEEEEENS4_6LayoutINS5_IJSC_SC_SC_EEENS5_IJNSA_ILi0EEESU_SU_EEEEENS5_IJNS4_10UnderscoreESX_SX_EEEEENS4_28SM100_TMA_2SM_LOAD_MULTICASTENS4_14ComposedLayoutINS4_7SwizzleILi3ELi4ELi3EEENS4_18smem_ptr_flag_bitsILi32EEENSS_INS5_IJNSA_ILi8EEENSA_ILi32EEEEEENS5_IJS17_SC_EEEEEEEvNS4_8identityES10_S1B_vS1C_EENS_8epilogue10collective18CollectiveEpilogueINS1E_23Sm100TmaWarpSpecializedILi4ELi2ELi16ELb1ELb0EEEJNS5_IJSG_SF_SG_EEENS5_IJNSS_ISG_SC_EENSS_INS5_IJNSA_ILi16EEENSA_ILi2EEEEEENS5_IJSC_SG_EEEEEEEESI_SJ_SI_SJ_NS1E_6fusion15FusionCallbacksIS1I_NS1R_17LinearCombinationISI_fSI_fLNS_15FloatRoundStyleE2EEES1J_S1Q_JEEENS4_5SM1004TMEM4LOAD26SM100_TMEM_LOAD_32dp32b16xENS4_13SM90_TMA_LOADENS11_INS12_ILi2ELi4ELi3EEES15_NSS_INS5_IJS16_S1L_EEENS5_IJS1L_SC_EEEEEEENS4_39AutoVectorizingCopyWithAssumedAlignmentILi128EEENS4_14SM90_TMA_STOREES26_S28_S28_EEEvvEEEEvNT_6ParamsE:
	.zero		2944


//--------------------- SYMBOLS --------------------------

	.type		.nv.reservedSmem.offset0,@object
	.size		.nv.reservedSmem.offset0,0x4
	.type		.nv.reservedSmem.cap,@object
	.size		.nv.reservedSmem.cap,0x4
	.type		__assertfail,@function
